	.target	sm_90a

	.elftype	@"ET_EXEC"


//--------------------- .note.nv.tkinfo           --------------------------
	.section	.note.nv.tkinfo,"",@"SHT_NOTE"
	.sectionflags	@"SHF_NOTE_NV_TKINFO"
	.tkinfo
        /*0018*/ 	.word	0x00000002
        /*0030*/ 	.string	""
        /*0030*/ 	.string	"ptxas"
        /*0030*/ 	.string	"Cuda compilation tools, release 13.0, V13.0.88"
        /*0030*/ 	.string	"Build cuda_13.0.r13.0/compiler.36424714_0"
        /*0030*/ 	.string	"-arch sm_90a -m 64 "



//--------------------- .note.nv.cuinfo           --------------------------
	.section	.note.nv.cuinfo,"",@"SHT_NOTE"
	.sectionflags	@"SHF_NOTE_NV_CUINFO"
        /*0018*/ 	.short	0x0002
        /*001a*/ 	.short	0x005a
        /*001c*/ 	.short	0x0082
	.zero		2


//--------------------- .nv.info                  --------------------------
	.section	.nv.info,"",@"SHT_CUDA_INFO"
	.align	4


	//----- nvinfo : EIATTR_REGCOUNT
	.align		4
        /*0000*/ 	.byte	0x04, 0x2f
        /*0002*/ 	.short	(.L_12 - .L_11)
	.align		4
.L_11:
        /*0004*/ 	.word	index@(_ZN7cutlass13device_kernelINS_4gemm6kernel13GemmUniversalIN4cute5tupleIJiiiiEEENS1_10collective13CollectiveMmaINS1_37MainloopSm90TmaGmmaWarpSpecializedFP8ILi3ENS5_IJNS4_1CILi2EEESB_NSA_ILi1EEEEEENS1_32KernelTmaWarpSpecializedPingpongEEENS5_IJNSA_ILi64EEESG_NSA_ILi32EEEEEENS_12float_e4m3_tENS5_IJlSC_lEEESJ_SK_NS4_8TiledMMAINS4_8MMA_AtomIJNS4_4SM904GMMA30MMA_64x64x32_F32E4M3E4M3_SS_TNILNSO_7ScaleInE1ELSQ_1EEEEEENS4_6LayoutINS5_IJSC_SC_SC_EEENS5_IJNSA_ILi0EEESV_SV_EEEEENS5_IJNS4_10UnderscoreESY_SY_EEEEENS4_23SM90_TMA_LOAD_MULTICASTENS4_14ComposedLayoutINS4_7SwizzleILi1ELi4ELi3EEENS4_18smem_ptr_flag_bitsILi8EEENST_INS5_IJNSA_ILi8EEESH_EEENS5_IJSH_SC_EEEEEEEvNS4_8identityES11_S1B_vS1C_EENS_8epilogue10collective6detail29Sm90TmaWarpSpecializedAdapterINS1F_15DefaultEpilogueISJ_SK_SK_NS1E_6thread17LinearCombinationISJ_Li1EffLNS1J_9ScaleType4KindE0ELNS_15FloatRoundStyleE2ESJ_EENS1_15EpilogueDefaultEEEEEvvEEEEvNT_6ParamsE)
        /*0008*/ 	.word	0x000000a8


	//----- nvinfo : EIATTR_FRAME_SIZE
	.align		4
.L_12:
        /*000c*/ 	.byte	0x04, 0x11
        /*000e*/ 	.short	(.L_14 - .L_13)
	.align		4
.L_13:
        /*0010*/ 	.word	index@(_ZN7cutlass13device_kernelINS_4gemm6kernel13GemmUniversalIN4cute5tupleIJiiiiEEENS1_10collective13CollectiveMmaINS1_37MainloopSm90TmaGmmaWarpSpecializedFP8ILi3ENS5_IJNS4_1CILi2EEESB_NSA_ILi1EEEEEENS1_32KernelTmaWarpSpecializedPingpongEEENS5_IJNSA_ILi64EEESG_NSA_ILi32EEEEEENS_12float_e4m3_tENS5_IJlSC_lEEESJ_SK_NS4_8TiledMMAINS4_8MMA_AtomIJNS4_4SM904GMMA30MMA_64x64x32_F32E4M3E4M3_SS_TNILNSO_7ScaleInE1ELSQ_1EEEEEENS4_6LayoutINS5_IJSC_SC_SC_EEENS5_IJNSA_ILi0EEESV_SV_EEEEENS5_IJNS4_10UnderscoreESY_SY_EEEEENS4_23SM90_TMA_LOAD_MULTICASTENS4_14ComposedLayoutINS4_7SwizzleILi1ELi4ELi3EEENS4_18smem_ptr_flag_bitsILi8EEENST_INS5_IJNSA_ILi8EEESH_EEENS5_IJSH_SC_EEEEEEEvNS4_8identityES11_S1B_vS1C_EENS_8epilogue10collective6detail29Sm90TmaWarpSpecializedAdapterINS1F_15DefaultEpilogueISJ_SK_SK_NS1E_6thread17LinearCombinationISJ_Li1EffLNS1J_9ScaleType4KindE0ELNS_15FloatRoundStyleE2ESJ_EENS1_15EpilogueDefaultEEEEEvvEEEEvNT_6ParamsE)
        /*0014*/ 	.word	0x00000000


	//----- nvinfo : EIATTR_MIN_STACK_SIZE
	.align		4
.L_14:
        /*0018*/ 	.byte	0x04, 0x12
        /*001a*/ 	.short	(.L_16 - .L_15)
	.align		4
.L_15:
        /*001c*/ 	.word	index@(_ZN7cutlass13device_kernelINS_4gemm6kernel13GemmUniversalIN4cute5tupleIJiiiiEEENS1_10collective13CollectiveMmaINS1_37MainloopSm90TmaGmmaWarpSpecializedFP8ILi3ENS5_IJNS4_1CILi2EEESB_NSA_ILi1EEEEEENS1_32KernelTmaWarpSpecializedPingpongEEENS5_IJNSA_ILi64EEESG_NSA_ILi32EEEEEENS_12float_e4m3_tENS5_IJlSC_lEEESJ_SK_NS4_8TiledMMAINS4_8MMA_AtomIJNS4_4SM904GMMA30MMA_64x64x32_F32E4M3E4M3_SS_TNILNSO_7ScaleInE1ELSQ_1EEEEEENS4_6LayoutINS5_IJSC_SC_SC_EEENS5_IJNSA_ILi0EEESV_SV_EEEEENS5_IJNS4_10UnderscoreESY_SY_EEEEENS4_23SM90_TMA_LOAD_MULTICASTENS4_14ComposedLayoutINS4_7SwizzleILi1ELi4ELi3EEENS4_18smem_ptr_flag_bitsILi8EEENST_INS5_IJNSA_ILi8EEESH_EEENS5_IJSH_SC_EEEEEEEvNS4_8identityES11_S1B_vS1C_EENS_8epilogue10collective6detail29Sm90TmaWarpSpecializedAdapterINS1F_15DefaultEpilogueISJ_SK_SK_NS1E_6thread17LinearCombinationISJ_Li1EffLNS1J_9ScaleType4KindE0ELNS_15FloatRoundStyleE2ESJ_EENS1_15EpilogueDefaultEEEEEvvEEEEvNT_6ParamsE)
        /*0020*/ 	.word	0x00000000
.L_16:


//--------------------- .nv.compat                --------------------------
	.section	.nv.compat,"",@"SHT_CUDA_COMPAT_INFO"
	.align	4
        /*0000*/ 	.byte	0x02, 0x09, 0x01, 0x00, 0x02, 0x02, 0x04, 0x00, 0x02, 0x05, 0x05, 0x00, 0x03, 0x07, 0x01, 0x01
        /*0010*/ 	.byte	0x02, 0x03, 0x01, 0x00, 0x02, 0x06, 0x01, 0x00, 0x04, 0x0b, 0x08, 0x00, 0x00, 0x00, 0x00, 0x00
        /*0020*/ 	.byte	0x00, 0x00, 0x00, 0x00


//--------------------- .nv.info._ZN7cutlass13device_kernelINS_4gemm6kernel13GemmUniversalIN4cute5tupleIJiiiiEEENS1_10collective13CollectiveMmaINS1_37MainloopSm90TmaGmmaWarpSpecializedFP8ILi3ENS5_IJNS4_1CILi2EEESB_NSA_ILi1EEEEEENS1_32KernelTmaWarpSpecializedPingpongEEENS5_IJNSA_ILi64EEESG_NSA_ILi32EEEEEENS_12float_e4m3_tENS5_IJlSC_lEEESJ_SK_NS4_8TiledMMAINS4_8MMA_AtomIJNS4_4SM904GMMA30MMA_64x64x32_F32E4M3E4M3_SS_TNILNSO_7ScaleInE1ELSQ_1EEEEEENS4_6LayoutINS5_IJSC_SC_SC_EEENS5_IJNSA_ILi0EEESV_SV_EEEEENS5_IJNS4_10UnderscoreESY_SY_EEEEENS4_23SM90_TMA_LOAD_MULTICASTENS4_14ComposedLayoutINS4_7SwizzleILi1ELi4ELi3EEENS4_18smem_ptr_flag_bitsILi8EEENST_INS5_IJNSA_ILi8EEESH_EEENS5_IJSH_SC_EEEEEEEvNS4_8identityES11_S1B_vS1C_EENS_8epilogue10collective6detail29Sm90TmaWarpSpecializedAdapterINS1F_15DefaultEpilogueISJ_SK_SK_NS1E_6thread17LinearCombinationISJ_Li1EffLNS1J_9ScaleType4KindE0ELNS_15FloatRoundStyleE2ESJ_EENS1_15EpilogueDefaultEEEEEvvEEEEvNT_6ParamsE --------------------------
	.section	.nv.info._ZN7cutlass13device_kernelINS_4gemm6kernel13GemmUniversalIN4cute5tupleIJiiiiEEENS1_10collective13CollectiveMmaINS1_37MainloopSm90TmaGmmaWarpSpecializedFP8ILi3ENS5_IJNS4_1CILi2EEESB_NSA_ILi1EEEEEENS1_32KernelTmaWarpSpecializedPingpongEEENS5_IJNSA_ILi64EEESG_NSA_ILi32EEEEEENS_12float_e4m3_tENS5_IJlSC_lEEESJ_SK_NS4_8TiledMMAINS4_8MMA_AtomIJNS4_4SM904GMMA30MMA_64x64x32_F32E4M3E4M3_SS_TNILNSO_7ScaleInE1ELSQ_1EEEEEENS4_6LayoutINS5_IJSC_SC_SC_EEENS5_IJNSA_ILi0EEESV_SV_EEEEENS5_IJNS4_10UnderscoreESY_SY_EEEEENS4_23SM90_TMA_LOAD_MULTICASTENS4_14ComposedLayoutINS4_7SwizzleILi1ELi4ELi3EEENS4_18smem_ptr_flag_bitsILi8EEENST_INS5_IJNSA_ILi8EEESH_EEENS5_IJSH_SC_EEEEEEEvNS4_8identityES11_S1B_vS1C_EENS_8epilogue10collective6detail29Sm90TmaWarpSpecializedAdapterINS1F_15DefaultEpilogueISJ_SK_SK_NS1E_6thread17LinearCombinationISJ_Li1EffLNS1J_9ScaleType4KindE0ELNS_15FloatRoundStyleE2ESJ_EENS1_15EpilogueDefaultEEEEEvvEEEEvNT_6ParamsE,"",@"SHT_CUDA_INFO"
	.sectionflags	@""
	.align	4


	//----- nvinfo : EIATTR_CUDA_API_VERSION
	.align		4
        /*0000*/ 	.byte	0x04, 0x37
        /*0002*/ 	.short	(.L_18 - .L_17)
.L_17:
        /*0004*/ 	.word	0x00000082


	//----- nvinfo : EIATTR_KPARAM_INFO
	.align		4
.L_18:
        /*0008*/ 	.byte	0x04, 0x17
        /*000a*/ 	.short	(.L_20 - .L_19)
.L_19:
        /*000c*/ 	.word	0x00000000
        /*0010*/ 	.short	0x0000
        /*0012*/ 	.short	0x0070
        /*0014*/ 	.byte	0x00, 0xf0, 0x01, 0x10


	//----- nvinfo : EIATTR_SPARSE_MMA_MASK
	.align		4
.L_20:
        /*0018*/ 	.byte	0x03, 0x50
        /*001a*/ 	.short	0x0000


	//----- nvinfo : EIATTR_MAXREG_COUNT
	.align		4
        /*001c*/ 	.byte	0x03, 0x1b
        /*001e*/ 	.short	0x00a8


	//----- nvinfo : EIATTR_NUM_BARRIERS
	.align		4
        /*0020*/ 	.byte	0x02, 0x4c
        /*0022*/ 	.byte	0x01
	.zero		1


	//----- nvinfo : EIATTR_MERCURY_ISA_VERSION
	.align		4
        /*0024*/ 	.byte	0x03, 0x5f
        /*0026*/ 	.short	0x0101


	//----- nvinfo : EIATTR_INT_WARP_WIDE_INSTR_OFFSETS
	.align		4
        /*0028*/ 	.byte	0x04, 0x31
        /*002a*/ 	.short	(.L_22 - .L_21)


	//   ....[0]....
.L_21:
        /*002c*/ 	.word	0x00000490


	//   ....[1]....
        /*0030*/ 	.word	0x000004d0


	//   ....[2]....
        /*0034*/ 	.word	0x00000510


	//   ....[3]....
        /*0038*/ 	.word	0x000005b0


	//   ....[4]....
        /*003c*/ 	.word	0x000005d0


	//   ....[5]....
        /*0040*/ 	.word	0x00000630


	//   ....[6]....
        /*0044*/ 	.word	0x00000720


	//   ....[7]....
        /*0048*/ 	.word	0x00000770


	//   ....[8]....
        /*004c*/ 	.word	0x000026b0


	//----- nvinfo : EIATTR_COOP_GROUP_MASK_REGIDS
	.align		4
.L_22:
        /*0050*/ 	.byte	0x04, 0x29
        /*0052*/ 	.short	(.L_24 - .L_23)


	//   ....[0]....
.L_23:
        /*0054*/ 	.word	0xffffffff


	//   ....[1]....
        /*0058*/ 	.word	0xffffffff


	//   ....[2]....
        /*005c*/ 	.word	0xffffffff


	//   ....[3]....
        /*0060*/ 	.word	0xffffffff


	//   ....[4]....
        /*0064*/ 	.word	0xffffffff


	//   ....[5]....
        /*0068*/ 	.word	0xffffffff


	//   ....[6]....
        /*006c*/ 	.word	0xffffffff


	//----- nvinfo : EIATTR_COOP_GROUP_INSTR_OFFSETS
	.align		4
.L_24:
        /*0070*/ 	.byte	0x04, 0x28
        /*0072*/ 	.short	(.L_26 - .L_25)


	//   ....[0]....
.L_25:
        /*0074*/ 	.word	0x00000060


	//   ....[1]....
        /*0078*/ 	.word	0x00000070


	//   ....[2]....
        /*007c*/ 	.word	0x00000130


	//   ....[3]....
        /*0080*/ 	.word	0x000002a0


	//   ....[4]....
        /*0084*/ 	.word	0x000002e0


	//   ....[5]....
        /*0088*/ 	.word	0x00000360


	//   ....[6]....
        /*008c*/ 	.word	0x00000930


	//----- nvinfo : EIATTR_REG_RECONFIG
	.align		4
.L_26:
        /*0090*/ 	.byte	0x01, 0x54
	.zero		2


	//----- nvinfo : EIATTR_MBARRIER_INSTR_OFFSETS
	.align		4
        /*0094*/ 	.byte	0x04, 0x39
        /*0096*/ 	.short	(.L_28 - .L_27)


	//   ....[0]....
.L_27:
        /*0098*/ 	.word	0x00000230
        /*009c*/ 	.word	0x000000ff
        /*00a0*/ 	.word	0x00000000
        /*00a4*/ 	.short	0x0100
        /*00a6*/ 	.byte	0x08
	.zero		1


	//   ....[1]....
        /*00a8*/ 	.word	0x00000240
        /*00ac*/ 	.word	0x000000ff
        /*00b0*/ 	.word	0x00000018
        /*00b4*/ 	.short	0x0100
        /*00b6*/ 	.byte	0x08
	.zero		1


	//   ....[2]....
        /*00b8*/ 	.word	0x00000250
        /*00bc*/ 	.word	0x000000ff
        /*00c0*/ 	.word	0x00000008
        /*00c4*/ 	.short	0x0100
        /*00c6*/ 	.byte	0x08
	.zero		1


	//   ....[3]....
        /*00c8*/ 	.word	0x00000260
        /*00cc*/ 	.word	0x000000ff
        /*00d0*/ 	.word	0x00000020
        /*00d4*/ 	.short	0x0100
        /*00d6*/ 	.byte	0x08
	.zero		1


	//   ....[4]....
        /*00d8*/ 	.word	0x00000270
        /*00dc*/ 	.word	0x000000ff
        /*00e0*/ 	.word	0x00000010
        /*00e4*/ 	.short	0x0100
        /*00e6*/ 	.byte	0x08
	.zero		1


	//   ....[5]....
        /*00e8*/ 	.word	0x00000280
        /*00ec*/ 	.word	0x000000ff
        /*00f0*/ 	.word	0x00000028
        /*00f4*/ 	.short	0x0100
        /*00f6*/ 	.byte	0x08
	.zero		1


	//   ....[6]....
        /*00f8*/ 	.word	0x000007a0
        /*00fc*/ 	.word	0x000000ff
        /*0100*/ 	.word	0x00000060
        /*0104*/ 	.short	0x0100
        /*0106*/ 	.byte	0x08
	.zero		1


	//   ....[7]....
        /*0108*/ 	.word	0x00000840
        /*010c*/ 	.word	0x000000ff
        /*0110*/ 	.word	0x00000068
        /*0114*/ 	.short	0x0100
        /*0116*/ 	.byte	0x08
	.zero		1


	//   ....[8]....
        /*0118*/ 	.word	0x000008b0
        /*011c*/ 	.word	0x000000ff
        /*0120*/ 	.word	0x00000040
        /*0124*/ 	.short	0x0100
        /*0126*/ 	.byte	0x09
	.zero		1


	//   ....[9]....
        /*0128*/ 	.word	0x000008c0
        /*012c*/ 	.word	0x000000ff
        /*0130*/ 	.word	0x00000048
        /*0134*/ 	.short	0x0100
        /*0136*/ 	.byte	0x09
	.zero		1


	//   ....[10]....
        /*0138*/ 	.word	0x000008d0
        /*013c*/ 	.word	0x000000ff
        /*0140*/ 	.word	0x00000050
        /*0144*/ 	.short	0x0100
        /*0146*/ 	.byte	0x09
	.zero		1


	//   ....[11]....
        /*0148*/ 	.word	0x000008e0
        /*014c*/ 	.word	0x000000ff
        /*0150*/ 	.word	0x00000058
        /*0154*/ 	.short	0x0100
        /*0156*/ 	.byte	0x09
	.zero		1


	//   ....[12]....
        /*0158*/ 	.word	0x000016c0
        /*015c*/ 	.word	0x000000ff
        /*0160*/ 	.word	0xfffffff8
        /*0164*/ 	.short	0x010a
        /*0166*/ 	.byte	0x0f
	.zero		1


	//   ....[13]....
        /*0168*/ 	.word	0x00001990
        /*016c*/ 	.word	0x000000ff
        /*0170*/ 	.word	0x00000000
        /*0174*/ 	.short	0x010a
        /*0176*/ 	.byte	0x06
	.zero		1


	//   ....[14]....
        /*0178*/ 	.word	0x000019d0
        /*017c*/ 	.word	0x000000ff
        /*0180*/ 	.word	0x00000000
        /*0184*/ 	.short	0x010a
        /*0186*/ 	.byte	0x06
	.zero		1


	//   ....[15]....
        /*0188*/ 	.word	0x00001ef0
        /*018c*/ 	.word	0x000000ff
        /*0190*/ 	.word	0x00000000
        /*0194*/ 	.short	0x010a
        /*0196*/ 	.byte	0x09
	.zero		1


	//   ....[16]....
        /*0198*/ 	.word	0x00001f30
        /*019c*/ 	.word	0x000000ff
        /*01a0*/ 	.word	0x00000000
        /*01a4*/ 	.short	0x010a
        /*01a6*/ 	.byte	0x09
	.zero		1


	//   ....[17]....
        /*01a8*/ 	.word	0x000022c0
        /*01ac*/ 	.word	0x00000013
        /*01b0*/ 	.word	0x00000000
        /*01b4*/ 	.short	0x0101
        /*01b6*/ 	.byte	0x3f
	.zero		1


	//   ....[18]....
        /*01b8*/ 	.word	0x00002640
        /*01bc*/ 	.word	0x00000011
        /*01c0*/ 	.word	0x00000000
        /*01c4*/ 	.short	0x0101
        /*01c6*/ 	.byte	0x17
	.zero		1


	//   ....[19]....
        /*01c8*/ 	.word	0x00002750
        /*01cc*/ 	.word	0x00000011
        /*01d0*/ 	.word	0x00000000
        /*01d4*/ 	.short	0x0101
        /*01d6*/ 	.byte	0x3f
	.zero		1


	//   ....[20]....
        /*01d8*/ 	.word	0x00002810
        /*01dc*/ 	.word	0x000000ff
        /*01e0*/ 	.word	0x00000008
        /*01e4*/ 	.short	0x010a
        /*01e6*/ 	.byte	0x0f
	.zero		1


	//   ....[21]....
        /*01e8*/ 	.word	0x00005070
        /*01ec*/ 	.word	0x00000004
        /*01f0*/ 	.word	0x00000000
        /*01f4*/ 	.short	0x0101
        /*01f6*/ 	.byte	0x17
	.zero		1


	//   ....[22]....
        /*01f8*/ 	.word	0x00005a60
        /*01fc*/ 	.word	0x00000013
        /*0200*/ 	.word	0x00000018
        /*0204*/ 	.short	0x010a
        /*0206*/ 	.byte	0x3f
	.zero		1


	//   ....[23]....
        /*0208*/ 	.word	0x00005e10
        /*020c*/ 	.word	0x0000000a
        /*0210*/ 	.word	0x00000068
        /*0214*/ 	.short	0x0101
        /*0216*/ 	.byte	0x3f
	.zero		1


	//   ....[24]....
        /*0218*/ 	.word	0x00006570
        /*021c*/ 	.word	0x00000007
        /*0220*/ 	.word	0x00000000
        /*0224*/ 	.short	0x010a
        /*0226*/ 	.byte	0x3f
	.zero		1


	//   ....[25]....
        /*0228*/ 	.word	0x000065f0
        /*022c*/ 	.word	0x00000006
        /*0230*/ 	.word	0x00000000
        /*0234*/ 	.short	0x010a
        /*0236*/ 	.byte	0x3f
	.zero		1


	//   ....[26]....
        /*0238*/ 	.word	0x00006680
        /*023c*/ 	.word	0x00000003
        /*0240*/ 	.word	0x00000000
        /*0244*/ 	.short	0x010a
        /*0246*/ 	.byte	0x3f
	.zero		1


	//   ....[27]....
        /*0248*/ 	.word	0x000066f0
        /*024c*/ 	.word	0x00000011
        /*0250*/ 	.word	0xfffffff8
        /*0254*/ 	.short	0x010a
        /*0256*/ 	.byte	0x3f
	.zero		1


	//   ....[28]....
        /*0258*/ 	.word	0x00006750
        /*025c*/ 	.word	0x00000011
        /*0260*/ 	.word	0x00000000
        /*0264*/ 	.short	0x010a
        /*0266*/ 	.byte	0x3f
	.zero		1


	//   ....[29]....
        /*0268*/ 	.word	0x000067b0
        /*026c*/ 	.word	0x00000013
        /*0270*/ 	.word	0x00000000
        /*0274*/ 	.short	0x010a
        /*0276*/ 	.byte	0x3f
	.zero		1


	//   ....[30]....
        /*0278*/ 	.word	0x00006810
        /*027c*/ 	.word	0x00000011
        /*0280*/ 	.word	0x00000008
        /*0284*/ 	.short	0x010a
        /*0286*/ 	.byte	0x3f
	.zero		1


	//   ....[31]....
        /*0288*/ 	.word	0x000068e0
        /*028c*/ 	.word	0x00000013
        /*0290*/ 	.word	0x00000018
        /*0294*/ 	.short	0x010a
        /*0296*/ 	.byte	0x3f
	.zero		1


	//   ....[32]....
        /*0298*/ 	.word	0x000069c0
        /*029c*/ 	.word	0x00000007
        /*02a0*/ 	.word	0x00000000
        /*02a4*/ 	.short	0x010a
        /*02a6*/ 	.byte	0x3f
	.zero		1


	//   ....[33]....
        /*02a8*/ 	.word	0x00006a10
        /*02ac*/ 	.word	0x00000006
        /*02b0*/ 	.word	0x00000000
        /*02b4*/ 	.short	0x010a
        /*02b6*/ 	.byte	0x3f
	.zero		1


	//----- nvinfo : EIATTR_NUM_MBARRIERS
	.align		4
.L_28:
        /*02b8*/ 	.byte	0x03, 0x38
        /*02ba*/ 	.short	0x000c


	//----- nvinfo : EIATTR_EXIT_INSTR_OFFSETS
	.align		4
        /*02bc*/ 	.byte	0x04, 0x1c
        /*02be*/ 	.short	(.L_30 - .L_29)


	//   ....[0]....
.L_29:
        /*02c0*/ 	.word	0x00001380


	//   ....[1]....
        /*02c4*/ 	.word	0x000013e0


	//   ....[2]....
        /*02c8*/ 	.word	0x00005680


	//   ....[3]....
        /*02cc*/ 	.word	0x000056b0


	//   ....[4]....
        /*02d0*/ 	.word	0x000066d0


	//----- nvinfo : EIATTR_MAX_THREADS
	.align		4
.L_30:
        /*02d4*/ 	.byte	0x04, 0x05
        /*02d6*/ 	.short	(.L_32 - .L_31)
.L_31:
        /*02d8*/ 	.word	0x00000180
        /*02dc*/ 	.word	0x00000001
        /*02e0*/ 	.word	0x00000001


	//----- nvinfo : EIATTR_CRS_STACK_SIZE
	.align		4
.L_32:
        /*02e4*/ 	.byte	0x04, 0x1e
        /*02e6*/ 	.short	(.L_34 - .L_33)
.L_33:
        /*02e8*/ 	.word	0x00000000


	//----- nvinfo : EIATTR_CBANK_PARAM_SIZE
	.align		4
.L_34:
        /*02ec*/ 	.byte	0x03, 0x19
        /*02ee*/ 	.short	0x0470


	//----- nvinfo : EIATTR_PARAM_CBANK
	.align		4
        /*02f0*/ 	.byte	0x04, 0x0a
        /*02f2*/ 	.short	(.L_36 - .L_35)
	.align		4
.L_35:
        /*02f4*/ 	.word	index@(.nv.constant0._ZN7cutlass13device_kernelINS_4gemm6kernel13GemmUniversalIN4cute5tupleIJiiiiEEENS1_10collective13CollectiveMmaINS1_37MainloopSm90TmaGmmaWarpSpecializedFP8ILi3ENS5_IJNS4_1CILi2EEESB_NSA_ILi1EEEEEENS1_32KernelTmaWarpSpecializedPingpongEEENS5_IJNSA_ILi64EEESG_NSA_ILi32EEEEEENS_12float_e4m3_tENS5_IJlSC_lEEESJ_SK_NS4_8TiledMMAINS4_8MMA_AtomIJNS4_4SM904GMMA30MMA_64x64x32_F32E4M3E4M3_SS_TNILNSO_7ScaleInE1ELSQ_1EEEEEENS4_6LayoutINS5_IJSC_SC_SC_EEENS5_IJNSA_ILi0EEESV_SV_EEEEENS5_IJNS4_10UnderscoreESY_SY_EEEEENS4_23SM90_TMA_LOAD_MULTICASTENS4_14ComposedLayoutINS4_7SwizzleILi1ELi4ELi3EEENS4_18smem_ptr_flag_bitsILi8EEENST_INS5_IJNSA_ILi8EEESH_EEENS5_IJSH_SC_EEEEEEEvNS4_8identityES11_S1B_vS1C_EENS_8epilogue10collective6detail29Sm90TmaWarpSpecializedAdapterINS1F_15DefaultEpilogueISJ_SK_SK_NS1E_6thread17LinearCombinationISJ_Li1EffLNS1J_9ScaleType4KindE0ELNS_15FloatRoundStyleE2ESJ_EENS1_15EpilogueDefaultEEEEEvvEEEEvNT_6ParamsE)
        /*02f8*/ 	.short	0x0210
        /*02fa*/ 	.short	0x0470


	//----- nvinfo : EIATTR_SW_WAR
	.align		4
.L_36:
        /*02fc*/ 	.byte	0x04, 0x36
        /*02fe*/ 	.short	(.L_38 - .L_37)
.L_37:
        /*0300*/ 	.word	0x00000008
.L_38:


//--------------------- .nv.callgraph             --------------------------
	.section	.nv.callgraph,"",@"SHT_CUDA_CALLGRAPH"
	.align	4
	.sectionentsize	8
	.align		4
        /*0000*/ 	.word	0x00000000
	.align		4
        /*0004*/ 	.word	0xffffffff
	.align		4
        /*0008*/ 	.word	0x00000000
	.align		4
        /*000c*/ 	.word	0xfffffffe
	.align		4
        /*0010*/ 	.word	0x00000000
	.align		4
        /*0014*/ 	.word	0xfffffffd
	.align		4
        /*0018*/ 	.word	0x00000000
	.align		4
        /*001c*/ 	.word	0xfffffffc


//--------------------- .nv.constant4             --------------------------
	.section	.nv.constant4,"a",@progbits
	.align	8
	.align		8
.nv.constant4:
        /*0000*/ 	.dword	_ZN39_INTERNAL_e0cdce0d_4_k_cu_008c2ccd_36384cuda3std3__45__cpo5beginE
	.align		8
        /*0008*/ 	.dword	_ZN39_INTERNAL_e0cdce0d_4_k_cu_008c2ccd_36384cuda3std3__45__cpo3endE
	.align		8
        /*0010*/ 	.dword	_ZN39_INTERNAL_e0cdce0d_4_k_cu_008c2ccd_36384cuda3std3__45__cpo6cbeginE
	.align		8
        /*0018*/ 	.dword	_ZN39_INTERNAL_e0cdce0d_4_k_cu_008c2ccd_36384cuda3std3__45__cpo4cendE
	.align		8
        /*0020*/ 	.dword	_ZN39_INTERNAL_e0cdce0d_4_k_cu_008c2ccd_36384cuda3std3__441_GLOBAL__N__e0cdce0d_4_k_cu_008c2ccd_36386ignoreE
	.align		8
        /*0028*/ 	.dword	_ZN39_INTERNAL_e0cdce0d_4_k_cu_008c2ccd_36384cuda3std3__419piecewise_constructE
	.align		8
        /*0030*/ 	.dword	_ZN39_INTERNAL_e0cdce0d_4_k_cu_008c2ccd_36384cuda3std3__48in_placeE
	.align		8
        /*0038*/ 	.dword	_ZN39_INTERNAL_e0cdce0d_4_k_cu_008c2ccd_36384cuda3std6ranges3__45__cpo4swapE
	.align		8
        /*0040*/ 	.dword	_ZN39_INTERNAL_e0cdce0d_4_k_cu_008c2ccd_36384cuda3std6ranges3__45__cpo9iter_moveE
	.align		8
        /*0048*/ 	.dword	_ZN39_INTERNAL_e0cdce0d_4_k_cu_008c2ccd_36384cute7productE
	.align		8
        /*0050*/ 	.dword	_ZN39_INTERNAL_e0cdce0d_4_k_cu_008c2ccd_36384cute1_E


//--------------------- .text._ZN7cutlass13device_kernelINS_4gemm6kernel13GemmUniversalIN4cute5tupleIJiiiiEEENS1_10collective13CollectiveMmaINS1_37MainloopSm90TmaGmmaWarpSpecializedFP8ILi3ENS5_IJNS4_1CILi2EEESB_NSA_ILi1EEEEEENS1_32KernelTmaWarpSpecializedPingpongEEENS5_IJNSA_ILi64EEESG_NSA_ILi32EEEEEENS_12float_e4m3_tENS5_IJlSC_lEEESJ_SK_NS4_8TiledMMAINS4_8MMA_AtomIJNS4_4SM904GMMA30MMA_64x64x32_F32E4M3E4M3_SS_TNILNSO_7ScaleInE1ELSQ_1EEEEEENS4_6LayoutINS5_IJSC_SC_SC_EEENS5_IJNSA_ILi0EEESV_SV_EEEEENS5_IJNS4_10UnderscoreESY_SY_EEEEENS4_23SM90_TMA_LOAD_MULTICASTENS4_14ComposedLayoutINS4_7SwizzleILi1ELi4ELi3EEENS4_18smem_ptr_flag_bitsILi8EEENST_INS5_IJNSA_ILi8EEESH_EEENS5_IJSH_SC_EEEEEEEvNS4_8identityES11_S1B_vS1C_EENS_8epilogue10collective6detail29Sm90TmaWarpSpecializedAdapterINS1F_15DefaultEpilogueISJ_SK_SK_NS1E_6thread17LinearCombinationISJ_Li1EffLNS1J_9ScaleType4KindE0ELNS_15FloatRoundStyleE2ESJ_EENS1_15EpilogueDefaultEEEEEvvEEEEvNT_6ParamsE --------------------------
	.section	.text._ZN7cutlass13device_kernelINS_4gemm6kernel13GemmUniversalIN4cute5tupleIJiiiiEEENS1_10collective13CollectiveMmaINS1_37MainloopSm90TmaGmmaWarpSpecializedFP8ILi3ENS5_IJNS4_1CILi2EEESB_NSA_ILi1EEEEEENS1_32KernelTmaWarpSpecializedPingpongEEENS5_IJNSA_ILi64EEESG_NSA_ILi32EEEEEENS_12float_e4m3_tENS5_IJlSC_lEEESJ_SK_NS4_8TiledMMAINS4_8MMA_AtomIJNS4_4SM904GMMA30MMA_64x64x32_F32E4M3E4M3_SS_TNILNSO_7ScaleInE1ELSQ_1EEEEEENS4_6LayoutINS5_IJSC_SC_SC_EEENS5_IJNSA_ILi0EEESV_SV_EEEEENS5_IJNS4_10UnderscoreESY_SY_EEEEENS4_23SM90_TMA_LOAD_MULTICASTENS4_14ComposedLayoutINS4_7SwizzleILi1ELi4ELi3EEENS4_18smem_ptr_flag_bitsILi8EEENST_INS5_IJNSA_ILi8EEESH_EEENS5_IJSH_SC_EEEEEEEvNS4_8identityES11_S1B_vS1C_EENS_8epilogue10collective6detail29Sm90TmaWarpSpecializedAdapterINS1F_15DefaultEpilogueISJ_SK_SK_NS1E_6thread17LinearCombinationISJ_Li1EffLNS1J_9ScaleType4KindE0ELNS_15FloatRoundStyleE2ESJ_EENS1_15EpilogueDefaultEEEEEvvEEEEvNT_6ParamsE,"ax",@progbits
	.align	128
.text._ZN7cutlass13device_kernelINS_4gemm6kernel13GemmUniversalIN4cute5tupleIJiiiiEEENS1_10collective13CollectiveMmaINS1_37MainloopSm90TmaGmmaWarpSpecializedFP8ILi3ENS5_IJNS4_1CILi2EEESB_NSA_ILi1EEEEEENS1_32KernelTmaWarpSpecializedPingpongEEENS5_IJNSA_ILi64EEESG_NSA_ILi32EEEEEENS_12float_e4m3_tENS5_IJlSC_lEEESJ_SK_NS4_8TiledMMAINS4_8MMA_AtomIJNS4_4SM904GMMA30MMA_64x64x32_F32E4M3E4M3_SS_TNILNSO_7ScaleInE1ELSQ_1EEEEEENS4_6LayoutINS5_IJSC_SC_SC_EEENS5_IJNSA_ILi0EEESV_SV_EEEEENS5_IJNS4_10UnderscoreESY_SY_EEEEENS4_23SM90_TMA_LOAD_MULTICASTENS4_14ComposedLayoutINS4_7SwizzleILi1ELi4ELi3EEENS4_18smem_ptr_flag_bitsILi8EEENST_INS5_IJNSA_ILi8EEESH_EEENS5_IJSH_SC_EEEEEEEvNS4_8identityES11_S1B_vS1C_EENS_8epilogue10collective6detail29Sm90TmaWarpSpecializedAdapterINS1F_15DefaultEpilogueISJ_SK_SK_NS1E_6thread17LinearCombinationISJ_Li1EffLNS1J_9ScaleType4KindE0ELNS_15FloatRoundStyleE2ESJ_EENS1_15EpilogueDefaultEEEEEvvEEEEvNT_6ParamsE:
        .type           _ZN7cutlass13device_kernelINS_4gemm6kernel13GemmUniversalIN4cute5tupleIJiiiiEEENS1_10collective13CollectiveMmaINS1_37MainloopSm90TmaGmmaWarpSpecializedFP8ILi3ENS5_IJNS4_1CILi2EEESB_NSA_ILi1EEEEEENS1_32KernelTmaWarpSpecializedPingpongEEENS5_IJNSA_ILi64EEESG_NSA_ILi32EEEEEENS_12float_e4m3_tENS5_IJlSC_lEEESJ_SK_NS4_8TiledMMAINS4_8MMA_AtomIJNS4_4SM904GMMA30MMA_64x64x32_F32E4M3E4M3_SS_TNILNSO_7ScaleInE1ELSQ_1EEEEEENS4_6LayoutINS5_IJSC_SC_SC_EEENS5_IJNSA_ILi0EEESV_SV_EEEEENS5_IJNS4_10UnderscoreESY_SY_EEEEENS4_23SM90_TMA_LOAD_MULTICASTENS4_14ComposedLayoutINS4_7SwizzleILi1ELi4ELi3EEENS4_18smem_ptr_flag_bitsILi8EEENST_INS5_IJNSA_ILi8EEESH_EEENS5_IJSH_SC_EEEEEEEvNS4_8identityES11_S1B_vS1C_EENS_8epilogue10collective6detail29Sm90TmaWarpSpecializedAdapterINS1F_15DefaultEpilogueISJ_SK_SK_NS1E_6thread17LinearCombinationISJ_Li1EffLNS1J_9ScaleType4KindE0ELNS_15FloatRoundStyleE2ESJ_EENS1_15EpilogueDefaultEEEEEvvEEEEvNT_6ParamsE,@function
        .size           _ZN7cutlass13device_kernelINS_4gemm6kernel13GemmUniversalIN4cute5tupleIJiiiiEEENS1_10collective13CollectiveMmaINS1_37MainloopSm90TmaGmmaWarpSpecializedFP8ILi3ENS5_IJNS4_1CILi2EEESB_NSA_ILi1EEEEEENS1_32KernelTmaWarpSpecializedPingpongEEENS5_IJNSA_ILi64EEESG_NSA_ILi32EEEEEENS_12float_e4m3_tENS5_IJlSC_lEEESJ_SK_NS4_8TiledMMAINS4_8MMA_AtomIJNS4_4SM904GMMA30MMA_64x64x32_F32E4M3E4M3_SS_TNILNSO_7ScaleInE1ELSQ_1EEEEEENS4_6LayoutINS5_IJSC_SC_SC_EEENS5_IJNSA_ILi0EEESV_SV_EEEEENS5_IJNS4_10UnderscoreESY_SY_EEEEENS4_23SM90_TMA_LOAD_MULTICASTENS4_14ComposedLayoutINS4_7SwizzleILi1ELi4ELi3EEENS4_18smem_ptr_flag_bitsILi8EEENST_INS5_IJNSA_ILi8EEESH_EEENS5_IJSH_SC_EEEEEEEvNS4_8identityES11_S1B_vS1C_EENS_8epilogue10collective6detail29Sm90TmaWarpSpecializedAdapterINS1F_15DefaultEpilogueISJ_SK_SK_NS1E_6thread17LinearCombinationISJ_Li1EffLNS1J_9ScaleType4KindE0ELNS_15FloatRoundStyleE2ESJ_EENS1_15EpilogueDefaultEEEEEvvEEEEvNT_6ParamsE,(.L_x_142 - _ZN7cutlass13device_kernelINS_4gemm6kernel13GemmUniversalIN4cute5tupleIJiiiiEEENS1_10collective13CollectiveMmaINS1_37MainloopSm90TmaGmmaWarpSpecializedFP8ILi3ENS5_IJNS4_1CILi2EEESB_NSA_ILi1EEEEEENS1_32KernelTmaWarpSpecializedPingpongEEENS5_IJNSA_ILi64EEESG_NSA_ILi32EEEEEENS_12float_e4m3_tENS5_IJlSC_lEEESJ_SK_NS4_8TiledMMAINS4_8MMA_AtomIJNS4_4SM904GMMA30MMA_64x64x32_F32E4M3E4M3_SS_TNILNSO_7ScaleInE1ELSQ_1EEEEEENS4_6LayoutINS5_IJSC_SC_SC_EEENS5_IJNSA_ILi0EEESV_SV_EEEEENS5_IJNS4_10UnderscoreESY_SY_EEEEENS4_23SM90_TMA_LOAD_MULTICASTENS4_14ComposedLayoutINS4_7SwizzleILi1ELi4ELi3EEENS4_18smem_ptr_flag_bitsILi8EEENST_INS5_IJNSA_ILi8EEESH_EEENS5_IJSH_SC_EEEEEEEvNS4_8identityES11_S1B_vS1C_EENS_8epilogue10collective6detail29Sm90TmaWarpSpecializedAdapterINS1F_15DefaultEpilogueISJ_SK_SK_NS1E_6thread17LinearCombinationISJ_Li1EffLNS1J_9ScaleType4KindE0ELNS_15FloatRoundStyleE2ESJ_EENS1_15EpilogueDefaultEEEEEvvEEEEvNT_6ParamsE)
        .other          _ZN7cutlass13device_kernelINS_4gemm6kernel13GemmUniversalIN4cute5tupleIJiiiiEEENS1_10collective13CollectiveMmaINS1_37MainloopSm90TmaGmmaWarpSpecializedFP8ILi3ENS5_IJNS4_1CILi2EEESB_NSA_ILi1EEEEEENS1_32KernelTmaWarpSpecializedPingpongEEENS5_IJNSA_ILi64EEESG_NSA_ILi32EEEEEENS_12float_e4m3_tENS5_IJlSC_lEEESJ_SK_NS4_8TiledMMAINS4_8MMA_AtomIJNS4_4SM904GMMA30MMA_64x64x32_F32E4M3E4M3_SS_TNILNSO_7ScaleInE1ELSQ_1EEEEEENS4_6LayoutINS5_IJSC_SC_SC_EEENS5_IJNSA_ILi0EEESV_SV_EEEEENS5_IJNS4_10UnderscoreESY_SY_EEEEENS4_23SM90_TMA_LOAD_MULTICASTENS4_14ComposedLayoutINS4_7SwizzleILi1ELi4ELi3EEENS4_18smem_ptr_flag_bitsILi8EEENST_INS5_IJNSA_ILi8EEESH_EEENS5_IJSH_SC_EEEEEEEvNS4_8identityES11_S1B_vS1C_EENS_8epilogue10collective6detail29Sm90TmaWarpSpecializedAdapterINS1F_15DefaultEpilogueISJ_SK_SK_NS1E_6thread17LinearCombinationISJ_Li1EffLNS1J_9ScaleType4KindE0ELNS_15FloatRoundStyleE2ESJ_EENS1_15EpilogueDefaultEEEEEvvEEEEvNT_6ParamsE,@"STO_CUDA_ENTRY STV_DEFAULT"
_ZN7cutlass13device_kernelINS_4gemm6kernel13GemmUniversalIN4cute5tupleIJiiiiEEENS1_10collective13CollectiveMmaINS1_37MainloopSm90TmaGmmaWarpSpecializedFP8ILi3ENS5_IJNS4_1CILi2EEESB_NSA_ILi1EEEEEENS1_32KernelTmaWarpSpecializedPingpongEEENS5_IJNSA_ILi64EEESG_NSA_ILi32EEEEEENS_12float_e4m3_tENS5_IJlSC_lEEESJ_SK_NS4_8TiledMMAINS4_8MMA_AtomIJNS4_4SM904GMMA30MMA_64x64x32_F32E4M3E4M3_SS_TNILNSO_7ScaleInE1ELSQ_1EEEEEENS4_6LayoutINS5_IJSC_SC_SC_EEENS5_IJNSA_ILi0EEESV_SV_EEEEENS5_IJNS4_10UnderscoreESY_SY_EEEEENS4_23SM90_TMA_LOAD_MULTICASTENS4_14ComposedLayoutINS4_7SwizzleILi1ELi4ELi3EEENS4_18smem_ptr_flag_bitsILi8EEENST_INS5_IJNSA_ILi8EEESH_EEENS5_IJSH_SC_EEEEEEEvNS4_8identityES11_S1B_vS1C_EENS_8epilogue10collective6detail29Sm90TmaWarpSpecializedAdapterINS1F_15DefaultEpilogueISJ_SK_SK_NS1E_6thread17LinearCombinationISJ_Li1EffLNS1J_9ScaleType4KindE0ELNS_15FloatRoundStyleE2ESJ_EENS1_15EpilogueDefaultEEEEEvvEEEEvNT_6ParamsE:
[----:B------:R-:W-:Y:S01]  /*0000*/  LDC R1, c[0x0][0x28] ;  /* 0x00000a00ff017b82 */ /* 0x000fe20000000800 */
[----:B------:R-:W0:Y:S01]  /*0010*/  S2R R11, SR_TID.X ;  /* 0x00000000000b7919 */ /* 0x000e220000002100 */
[----:B------:R-:W-:Y:S01]  /*0020*/  ELECT P0, URZ, PT ;  /* 0x00000000003f782f */ /* 0x000fe20003800000 */
[----:B------:R-:W-:Y:S01]  /*0030*/  BSSY B0, `(.L_x_0) ;  /* 0x000000f000007945 */ /* 0x000fe20003800000 */
[--C-:B0-----:R-:W-:Y:S02]  /*0040*/  SHF.R.U32.HI R0, RZ, 0x5, R11.reuse ;  /* 0x00000005ff007819 */ /* 0x101fe4000001160b */
[----:B------:R-:W-:-:S03]  /*0050*/  SHF.R.U32.HI R5, RZ, 0x7, R11 ;  /* 0x00000007ff057819 */ /* 0x000fc6000001160b */
[----:B------:R-:W0:Y:S04]  /*0060*/  SHFL.IDX PT, R2, R0, RZ, 0x1f ;  /* 0x00001fff00027589 */ /* 0x000e2800000e0000 */
[----:B------:R1:W2:Y:S01]  /*0070*/  SHFL.IDX PT, R6, R5, RZ, 0x1f ;  /* 0x00001fff05067589 */ /* 0x0002a200000e0000 */
[----:B0-----:R-:W-:-:S13]  /*0080*/  ISETP.NE.OR P0, PT, R2, RZ, !P0 ;  /* 0x000000ff0200720c */ /* 0x001fda0004705670 */
[----:B-12---:R-:W-:Y:S05]  /*0090*/  @P0 BRA `(.L_x_1) ;  /* 0x0000000000200947 */ /* 0x006fea0003800000 */
[----:B------:R-:W-:Y:S02]  /*00a0*/  ULDC.64 UR4, c[0x0][0x198] ;  /* 0x0000660000047ab9 */ /* 0x000fe40000000a00 */
[----:B------:R-:W-:Y:S02]  /*00b0*/  UIADD3 UR6, UP0, UR4, 0xf0, URZ ;  /* 0x000000f004067890 */ /* 0x000fe4000ff1e03f */
[----:B------:R-:W-:Y:S02]  /*00c0*/  UIADD3 UR4, UP1, UR4, 0x1f0, URZ ;  /* 0x000001f004047890 */ /* 0x000fe4000ff3e03f */
[----:B------:R-:W-:Y:S02]  /*00d0*/  UIADD3.X UR7, URZ, UR5, URZ, UP0, !UPT ;  /* 0x000000053f077290 */ /* 0x000fe400087fe43f */
[----:B------:R-:W-:-:S07]  /*00e0*/  UIADD3.X UR5, URZ, UR5, URZ, UP1, !UPT ;  /* 0x000000053f057290 */ /* 0x000fce0008ffe43f */
[----:B------:R0:W-:Y:S02]  /*00f0*/  UTMACCTL.PF [UR6] ;  /* 0x00000000060079b9 */ /* 0x0001e40008040000 */
[----:B------:R0:W-:Y:S02]  /*0100*/  UTMACCTL.PF [UR4] ;  /* 0x00000000040079b9 */ /* 0x0001e40008040000 */
[----:B0-----:R-:W-:Y:S01]  /*0110*/  NOP ;  /* 0x0000000000007918 */ /* 0x001fe20000000000 */
.L_x_1:
[----:B------:R-:W-:Y:S05]  /*0120*/  BSYNC B0 ;  /* 0x0000000000007941 */ /* 0x000fea0003800000 */
.L_x_0:
[----:B------:R-:W0:Y:S02]  /*0130*/  SHFL.IDX PT, R7, R0, RZ, 0x1f ;  /* 0x00001fff00077589 */ /* 0x000e2400000e0000 */
[----:B0-----:R-:W-:-:S13]  /*0140*/  ISETP.NE.AND P0, PT, R7, RZ, PT ;  /* 0x000000ff0700720c */ /* 0x001fda0003f05270 */
[----:B------:R-:W-:Y:S05]  /*0150*/  @P0 BRA `(.L_x_2) ;  /* 0x0000000000500947 */ /* 0x000fea0003800000 */
[----:B------:R-:W0:Y:S01]  /*0160*/  S2UR UR8, SR_CgaCtaId ;  /* 0x00000000000879c3 */ /* 0x000e220000008800 */
[----:B------:R-:W-:Y:S01]  /*0170*/  UMOV UR4, 0x400 ;  /* 0x0000040000047882 */ /* 0x000fe20000000000 */
[----:B------:R-:W-:Y:S01]  /*0180*/  UMOV UR5, 0x1 ;  /* 0x0000000100057882 */ /* 0x000fe20000000000 */
[----:B------:R-:W-:Y:S01]  /*0190*/  UMOV UR6, 0x3 ;  /* 0x0000000300067882 */ /* 0x000fe20000000000 */
[----:B------:R-:W-:Y:S01]  /*01a0*/  ELECT P0, URZ, PT ;  /* 0x00000000003f782f */ /* 0x000fe20003800000 */
[----:B------:R-:W-:-:S04]  /*01b0*/  UIADD3 UR6, -UR6, 0x100000, URZ ;  /* 0x0010000006067890 */ /* 0x000fc8000fffe13f */
[----:B------:R-:W-:Y:S02]  /*01c0*/  USHF.L.U32 UR7, UR6, 0xb, URZ ;  /* 0x0000000b06077899 */ /* 0x000fe4000800063f */
[----:B------:R-:W-:Y:S02]  /*01d0*/  USHF.L.U32 UR6, UR6, 0x1, URZ ;  /* 0x0000000106067899 */ /* 0x000fe4000800063f */
[----:B0-----:R-:W-:Y:S02]  /*01e0*/  ULEA UR8, UR8, UR4, 0x18 ;  /* 0x0000000408087291 */ /* 0x001fe4000f8ec03f */
[----:B------:R-:W-:-:S04]  /*01f0*/  UIADD3 UR4, -UR5, 0x100000, URZ ;  /* 0x0010000005047890 */ /* 0x000fc8000fffe13f */
[----:B------:R-:W-:Y:S02]  /*0200*/  USHF.L.U32 UR5, UR4, 0xb, URZ ;  /* 0x0000000b04057899 */ /* 0x000fe4000800063f */
[----:B------:R-:W-:Y:S01]  /*0210*/  USHF.L.U32 UR4, UR4, 0x1, URZ ;  /* 0x0000000104047899 */ /* 0x000fe2000800063f */
[----:B------:R-:W0:Y:S11]  /*0220*/  FENCE.VIEW.ASYNC.S ;  /* 0x00000000000073c6 */ /* 0x000e360000000000 */
[----:B0-----:R0:W1:Y:S01]  /*0230*/  SYNCS.EXCH.64 URZ, [UR8], UR4 ;  /* 0x00000004083f75b2 */ /* 0x0010620008000100 */
[----:B------:R0:W2:Y:S01]  /*0240*/  SYNCS.EXCH.64 URZ, [UR8+0x18], UR6 ;  /* 0x00001806083f75b2 */ /* 0x0000a20008000100 */
[----:B------:R0:W3:Y:S01]  /*0250*/  SYNCS.EXCH.64 URZ, [UR8+0x8], UR4 ;  /* 0x00000804083f75b2 */ /* 0x0000e20008000100 */
[----:B------:R0:W4:Y:S01]  /*0260*/  SYNCS.EXCH.64 URZ, [UR8+0x20], UR6 ;  /* 0x00002006083f75b2 */ /* 0x0001220008000100 */
[----:B------:R0:W0:Y:S01]  /*0270*/  SYNCS.EXCH.64 URZ, [UR8+0x10], UR4 ;  /* 0x00001004083f75b2 */ /* 0x0000220008000100 */
[----:B------:R0:W0:Y:S01]  /*0280*/  SYNCS.EXCH.64 URZ, [UR8+0x28], UR6 ;  /* 0x00002806083f75b2 */ /* 0x0000220008000100 */
[----:B------:R-:W-:Y:S01]  /*0290*/  NOP ;  /* 0x0000000000007918 */ /* 0x000fe20000000000 */
.L_x_2:
[----:B------:R-:W5:Y:S01]  /*02a0*/  SHFL.IDX PT, R3, R0, RZ, 0x1f ;  /* 0x00001fff00037589 */ /* 0x000f6200000e0000 */
[----:B------:R-:W-:Y:S01]  /*02b0*/  SHF.R.S32.HI R4, RZ, 0x1f, R11 ;  /* 0x0000001fff047819 */ /* 0x000fe2000001140b */
[----:B------:R-:W1:Y:S01]  /*02c0*/  S2UR UR12, SR_CTAID.X ;  /* 0x00000000000c79c3 */ /* 0x000e620000002500 */
[----:B------:R-:W-:Y:S01]  /*02d0*/  ELECT P0, URZ, PT ;  /* 0x00000000003f782f */ /* 0x000fe20003800000 */
[----:B------:R1:W2:Y:S01]  /*02e0*/  SHFL.IDX PT, R8, R0, RZ, 0x1f ;  /* 0x00001fff00087589 */ /* 0x0002a200000e0000 */
[----:B------:R-:W-:Y:S02]  /*02f0*/  LEA.HI R4, R4, R11, RZ, 0x7 ;  /* 0x0000000b04047211 */ /* 0x000fe400078f38ff */
[----:B------:R-:W-:Y:S01]  /*0300*/  ELECT P1, URZ, PT ;  /* 0x00000000003f782f */ /* 0x000fe20003820000 */
[----:B------:R-:W-:Y:S01]  /*0310*/  NOP ;  /* 0x0000000000007918 */ /* 0x000fe20000000000 */
[----:B------:R-:W3:Y:S01]  /*0320*/  S2R R16, SR_CTAID.Y ;  /* 0x0000000000107919 */ /* 0x000ee20000002600 */
[----:B------:R-:W-:Y:S01]  /*0330*/  LOP3.LUT R4, R4, 0xffffff80, RZ, 0xc0, !PT ;  /* 0xffffff8004047812 */ /* 0x000fe200078ec0ff */
[----:B0-----:R-:W-:Y:S01]  /*0340*/  ULDC UR4, c[0x0][0x150] ;  /* 0x0000540000047ab9 */ /* 0x001fe20000000800 */
[----:B------:R-:W0:Y:S01]  /*0350*/  LDC R12, c[0x0][0x144] ;  /* 0x00005100ff0c7b82 */ /* 0x000e220000000800 */
[----:B------:R4:W0:Y:S01]  /*0360*/  SHFL.IDX PT, R14, R5, RZ, 0x1f ;  /* 0x00001fff050e7589 */ /* 0x00082200000e0000 */
[----:B------:R-:W-:Y:S01]  /*0370*/  UMOV UR11, 0x80 ;  /* 0x00000080000b7882 */ /* 0x000fe20000000000 */
[----:B------:R-:W-:Y:S01]  /*0380*/  IMAD.IADD R10, R11, 0x1, -R4 ;  /* 0x000000010b0a7824 */ /* 0x000fe200078e0a04 */
[----:B------:R-:W-:Y:S01]  /*0390*/  NOP ;  /* 0x0000000000007918 */ /* 0x000fe20000000000 */
[C---:B------:R-:W-:Y:S01]  /*03a0*/  VIADD R38, R6.reuse, 0xffffffff ;  /* 0xffffffff06267836 */ /* 0x040fe20000000000 */
[----:B------:R-:W-:-:S02]  /*03b0*/  ISETP.NE.AND P5, PT, R6, RZ, PT ;  /* 0x000000ff0600720c */ /* 0x000fc40003fa5270 */
[----:B------:R-:W-:Y:S01]  /*03c0*/  SHF.R.S32.HI R19, RZ, 0x1f, R10 ;  /* 0x0000001fff137819 */ /* 0x000fe2000001140a */
[----:B------:R-:W0:Y:S01]  /*03d0*/  LDC R13, c[0x0][0x140] ;  /* 0x00005000ff0d7b82 */ /* 0x000e220000000800 */
[----:B------:R-:W-:Y:S02]  /*03e0*/  ISETP.GE.U32.AND P6, PT, R38, 0x2, PT ;  /* 0x000000022600780c */ /* 0x000fe40003fc6070 */
[----:B-----5:R-:W-:Y:S02]  /*03f0*/  ISETP.NE.OR P0, PT, R3, RZ, !P0 ;  /* 0x000000ff0300720c */ /* 0x020fe40004705670 */
[----:B------:R-:W-:Y:S02]  /*0400*/  LEA.HI R3, R19, R10, RZ, 0x3 ;  /* 0x0000000a13037211 */ /* 0x000fe400078f18ff */
[----:B-1----:R-:W-:Y:S01]  /*0410*/  I2FP.F32.U32 R4, UR12 ;  /* 0x0000000c00047c45 */ /* 0x002fe20008201000 */
[----:B------:R-:W1:Y:S01]  /*0420*/  LDC R27, c[0x0][0x148] ;  /* 0x00005200ff1b7b82 */ /* 0x000e620000000800 */
[----:B------:R-:W-:-:S02]  /*0430*/  SHF.R.S32.HI R0, RZ, 0x3, R3 ;  /* 0x00000003ff007819 */ /* 0x000fc40000011403 */
[----:B--2---:R-:W-:Y:S01]  /*0440*/  ISETP.NE.OR P1, PT, R8, RZ, !P1 ;  /* 0x000000ff0800720c */ /* 0x004fe20004f25670 */
[----:B------:R-:W-:Y:S01]  /*0450*/  FMUL R9, R4, UR4 ;  /* 0x0000000404097c20 */ /* 0x000fe20008400000 */
[----:B------:R-:W-:Y:S01]  /*0460*/  SHF.R.S32.HI R3, RZ, 0x1f, R3 ;  /* 0x0000001fff037819 */ /* 0x000fe20000011403 */
[----:B------:R-:W-:Y:S01]  /*0470*/  ULDC UR4, c[0x0][0x154] ;  /* 0x0000550000047ab9 */ /* 0x000fe20000000800 */
[----:B------:R-:W-:Y:S01]  /*0480*/  SHF.R.S32.HI R8, RZ, 0x1f, R7 ;  /* 0x0000001fff087819 */ /* 0x000fe20000011407 */
[----:B------:R-:W-:Y:S01]  /*0490*/  VOTEU.ALL UP1, P0 ;  /* 0x00000000003f7886 */ /* 0x000fe20000020000 */
[----:B------:R-:W-:Y:S01]  /*04a0*/  LEA.HI R4, R3, R0, RZ, 0x2 ;  /* 0x0000000003047211 */ /* 0x000fe200078f10ff */
[----:B------:R-:W2:Y:S01]  /*04b0*/  F2I.U32.TRUNC.NTZ R9, R9 ;  /* 0x0000000900097305 */ /* 0x000ea2000020f000 */
[----:B------:R-:W-:Y:S01]  /*04c0*/  LEA.HI R8, R8, R7, RZ, 0x2 ;  /* 0x0000000708087211 */ /* 0x000fe200078f10ff */
[----:B------:R-:W-:Y:S01]  /*04d0*/  VOTEU.ALL UP0, P0 ;  /* 0x00000000003f7886 */ /* 0x000fe20000000000 */
[----:B------:R-:W-:Y:S01]  /*04e0*/  SHF.R.S32.HI R3, RZ, 0x1f, R2 ;  /* 0x0000001fff037819 */ /* 0x000fe20000011402 */
[----:B------:R-:W5:Y:S01]  /*04f0*/  @!UP1 S2UR UR7, SR_CgaCtaId ;  /* 0x00000000000799c3 */ /* 0x000f620000008800 */
[----:B----4-:R-:W-:Y:S01]  /*0500*/  LOP3.LUT R5, R4, 0xfffffffc, RZ, 0xc0, !PT ;  /* 0xfffffffc04057812 */ /* 0x010fe200078ec0ff */
[----:B------:R-:W-:Y:S01]  /*0510*/  VOTEU.ALL UP2, P1 ;  /* 0x00000000003f7886 */ /* 0x000fe20000840000 */
[----:B------:R-:W-:Y:S01]  /*0520*/  LOP3.LUT R8, R8, 0x3ffffffc, RZ, 0xc0, !PT ;  /* 0x3ffffffc08087812 */ /* 0x000fe200078ec0ff */
[----:B------:R-:W-:Y:S01]  /*0530*/  @!UP1 UMOV UR6, 0x400 ;  /* 0x0000040000069882 */ /* 0x000fe20000000000 */
[----:B------:R-:W-:Y:S01]  /*0540*/  LEA.HI R3, R3, R2, RZ, 0x2 ;  /* 0x0000000203037211 */ /* 0x000fe200078f10ff */
[----:B------:R-:W-:Y:S01]  /*0550*/  IMAD.IADD R5, R0, 0x1, -R5 ;  /* 0x0000000100057824 */ /* 0x000fe200078e0a05 */
[----:B------:R-:W-:Y:S01]  /*0560*/  @!UP2 UMOV UR9, 0x400 ;  /* 0x000004000009a882 */ /* 0x000fe20000000000 */
[----:B------:R-:W-:Y:S01]  /*0570*/  IMAD.IADD R8, R7, 0x1, -R8 ;  /* 0x0000000107087824 */ /* 0x000fe200078e0a08 */
[----:B------:R-:W-:Y:S01]  /*0580*/  LOP3.LUT R3, R3, 0xfffffffc, RZ, 0xc0, !PT ;  /* 0xfffffffc03037812 */ /* 0x000fe200078ec0ff */
[----:B------:R-:W4:Y:S01]  /*0590*/  @!UP2 S2UR UR10, SR_CgaCtaId ;  /* 0x00000000000aa9c3 */ /* 0x000f220000008800 */
[----:B--2---:R-:W-:Y:S01]  /*05a0*/  IMAD.MOV R9, RZ, RZ, -R9 ;  /* 0x000000ffff097224 */ /* 0x004fe200078e0a09 */
[----:B------:R-:W-:Y:S01]  /*05b0*/  VOTEU.ALL UP3, P1 ;  /* 0x00000000003f7886 */ /* 0x000fe20000860000 */
[----:B------:R-:W-:Y:S01]  /*05c0*/  IMAD R5, R8, 0x4, R5 ;  /* 0x0000000408057824 */ /* 0x000fe200078e0205 */
[----:B------:R-:W-:Y:S01]  /*05d0*/  VOTEU.ALL UP4, P1 ;  /* 0x00000000003f7886 */ /* 0x000fe20000880000 */
[----:B------:R-:W-:Y:S01]  /*05e0*/  IMAD.IADD R18, R2, 0x1, -R3 ;  /* 0x0000000102127824 */ /* 0x000fe200078e0a03 */
[----:B---3--:R-:W-:Y:S01]  /*05f0*/  I2FP.F32.U32 R2, R16 ;  /* 0x0000001000027245 */ /* 0x008fe20000201000 */
[----:B0-----:R-:W-:Y:S01]  /*0600*/  IMAD R25, R12, R9, UR12 ;  /* 0x0000000c0c197e24 */ /* 0x001fe2000f8e0209 */
[C---:B------:R-:W-:Y:S01]  /*0610*/  LEA.HI R0, R5.reuse, R5, RZ, 0x1 ;  /* 0x0000000505007211 */ /* 0x040fe200078f08ff */
[C---:B------:R-:W-:Y:S01]  /*0620*/  IMAD.SHL.U32 R12, R5.reuse, 0x4, RZ ;  /* 0x00000004050c7824 */ /* 0x040fe200078e00ff */
[----:B------:R-:W-:Y:S01]  /*0630*/  VOTEU.ALL UP5, P1 ;  /* 0x00000000003f7886 */ /* 0x000fe200008a0000 */
[----:B------:R-:W-:Y:S01]  /*0640*/  FMUL R2, R2, UR4 ;  /* 0x0000000402027c20 */ /* 0x000fe20008400000 */
[----:B------:R-:W-:Y:S01]  /*0650*/  LOP3.LUT R0, R0, 0xfffffffe, RZ, 0xc0, !PT ;  /* 0xfffffffe00007812 */ /* 0x000fe200078ec0ff */
[----:B------:R-:W-:Y:S01]  /*0660*/  UMOV UR4, 0x20 ;  /* 0x0000002000047882 */ /* 0x000fe20000000000 */
[----:B-----5:R-:W-:Y:S01]  /*0670*/  @!UP1 ULEA UR8, UR7, UR6, 0x18 ;  /* 0x0000000607089291 */ /* 0x020fe2000f8ec03f */
[----:B------:R-:W-:Y:S01]  /*0680*/  LOP3.LUT R12, R5, 0xc, R12, 0x78, !PT ;  /* 0x0000000c050c7812 */ /* 0x000fe200078e780c */
[----:B------:R-:W-:-:S04]  /*0690*/  @!UP1 UIADD3 UR4, -UR4, 0x100000, URZ ;  /* 0x0010000004049890 */ /* 0x000fc8000fffe13f */
[----:B------:R-:W-:Y:S02]  /*06a0*/  @!UP1 USHF.L.U32 UR5, UR4, 0xb, URZ ;  /* 0x0000000b04059899 */ /* 0x000fe4000800063f */
[----:B------:R-:W-:Y:S01]  /*06b0*/  @!UP1 USHF.L.U32 UR4, UR4, 0x1, URZ ;  /* 0x0000000104049899 */ /* 0x000fe2000800063f */
[----:B------:R-:W-:Y:S01]  /*06c0*/  IMAD.IADD R0, R5, 0x1, -R0 ;  /* 0x0000000105007824 */ /* 0x000fe200078e0a00 */
[----:B------:R-:W0:Y:S01]  /*06d0*/  F2I.U32.TRUNC.NTZ R2, R2 ;  /* 0x0000000200027305 */ /* 0x000e22000020f000 */
[----:B------:R-:W-:-:S04]  /*06e0*/  @!UP2 UIADD3 UR6, -UR11, 0x100000, URZ ;  /* 0x001000000b06a890 */ /* 0x000fc8000fffe13f */
[----:B------:R-:W-:Y:S02]  /*06f0*/  @!UP2 USHF.L.U32 UR7, UR6, 0xb, URZ ;  /* 0x0000000b0607a899 */ /* 0x000fe4000800063f */
[----:B------:R-:W-:Y:S01]  /*0700*/  @!UP2 USHF.L.U32 UR6, UR6, 0x1, URZ ;  /* 0x000000010606a899 */ /* 0x000fe2000800063f */
[----:B------:R-:W-:Y:S01]  /*0710*/  ISETP.EQ.U32.AND P2, PT, R13, 0x1, PT ;  /* 0x000000010d00780c */ /* 0x000fe20003f42070 */
[----:B------:R-:W-:Y:S01]  /*0720*/  VOTEU.ALL UP1, P0 ;  /* 0x00000000003f7886 */ /* 0x000fe20000020000 */
[----:B------:R-:W-:Y:S01]  /*0730*/  ISETP.NE.AND P3, PT, R0, R25, PT ;  /* 0x000000190000720c */ /* 0x000fe20003f65270 */
[----:B------:R-:W-:Y:S01]  /*0740*/  IMAD.MOV.U32 R13, RZ, RZ, 0x1 ;  /* 0x00000001ff0d7424 */ /* 0x000fe200078e00ff */
[----:B----4-:R-:W-:Y:S01]  /*0750*/  @!UP2 ULEA UR9, UR10, UR9, 0x18 ;  /* 0x000000090a09a291 */ /* 0x010fe2000f8ec03f */
[----:B------:R-:W-:Y:S01]  /*0760*/  LOP3.LUT P0, RZ, R10, 0x7, RZ, 0xc0, !PT ;  /* 0x000000070aff7812 */ /* 0x000fe2000780c0ff */
[----:B------:R-:W-:Y:S01]  /*0770*/  VOTEU.ALL UP2, P1 ;  /* 0x00000000003f7886 */ /* 0x000fe20000840000 */
[----:B------:R-:W-:Y:S01]  /*0780*/  ISETP.NE.AND P1, PT, R18, 0x3, PT ;  /* 0x000000031200780c */ /* 0x000fe20003f25270 */
[----:B------:R-:W2:Y:S02]  /*0790*/  FENCE.VIEW.ASYNC.S ;  /* 0x00000000000073c6 */ /* 0x000ea40000000000 */
[----:B--2---:R2:W3:Y:S01]  /*07a0*/  @!UP0 SYNCS.EXCH.64 URZ, [UR8+0x60], UR4 ;  /* 0x00006004083f85b2 */ /* 0x0044e20008000100 */
[----:B------:R-:W-:-:S02]  /*07b0*/  ISETP.LT.U32.AND P0, PT, R12, 0x4, !P0 ;  /* 0x000000040c00780c */ /* 0x000fc40004701070 */
[----:B------:R-:W-:Y:S01]  /*07c0*/  ISETP.EQ.OR P1, PT, R18, RZ, !P1 ;  /* 0x000000ff1200720c */ /* 0x000fe20004f22670 */
[----:B0-----:R-:W-:Y:S01]  /*07d0*/  IMAD.MOV R24, RZ, RZ, -R2 ;  /* 0x000000ffff187224 */ /* 0x001fe200078e0a02 */
[----:B------:R-:W-:Y:S02]  /*07e0*/  R2UR UR15, R14 ;  /* 0x000000000e0f72ca */ /* 0x000fe400000e0000 */
[----:B------:R-:W-:Y:S01]  /*07f0*/  @P3 LEA.HI R0, R12, R12, RZ, 0x1 ;  /* 0x0000000c0c003211 */ /* 0x000fe200078f08ff */
[----:B-1----:R-:W-:Y:S01]  /*0800*/  IMAD R3, R27, R24, R16 ;  /* 0x000000181b037224 */ /* 0x002fe200078e0210 */
[----:B------:R-:W-:Y:S02]  /*0810*/  ISETP.EQ.AND P1, PT, R6, RZ, P1 ;  /* 0x000000ff0600720c */ /* 0x000fe40000f22270 */
[----:B------:R-:W-:Y:S02]  /*0820*/  @P3 SHF.R.S32.HI R0, RZ, 0x1, R0 ;  /* 0x00000001ff003819 */ /* 0x000fe40000011400 */
[----:B------:R-:W-:Y:S01]  /*0830*/  SEL R7, RZ, 0x1, !P1 ;  /* 0x00000001ff077807 */ /* 0x000fe20004800000 */
[----:B------:R2:W0:Y:S01]  /*0840*/  @!UP1 SYNCS.EXCH.64 URZ, [UR8+0x68], UR4 ;  /* 0x00006804083f95b2 */ /* 0x0004220008000100 */
[----:B------:R-:W-:Y:S01]  /*0850*/  @P3 ISETP.NE.AND P4, PT, R0, R3, PT ;  /* 0x000000030000320c */ /* 0x000fe20003f85270 */
[----:B------:R-:W-:Y:S01]  /*0860*/  NOP ;  /* 0x0000000000007918 */ /* 0x000fe20000000000 */
[----:B------:R-:W-:-:S02]  /*0870*/  SEL R0, RZ, 0x1, !P0 ;  /* 0x00000001ff007807 */ /* 0x000fc40004000000 */
[----:B------:R-:W-:Y:S02]  /*0880*/  @P3 SEL R13, RZ, 0x1, P4 ;  /* 0x00000001ff0d3807 */ /* 0x000fe40002000000 */
[----:B------:R-:W-:Y:S02]  /*0890*/  SEL R7, R7, 0x2, P6 ;  /* 0x0000000207077807 */ /* 0x000fe40003000000 */
[----:B------:R-:W-:Y:S01]  /*08a0*/  LOP3.LUT R13, R13, R0, RZ, 0xc0, !PT ;  /* 0x000000000d0d7212 */ /* 0x000fe200078ec0ff */
[----:B------:R2:W1:Y:S01]  /*08b0*/  @!UP2 SYNCS.EXCH.64 URZ, [UR9+0x40], UR6 ;  /* 0x00004006093fa5b2 */ /* 0x0004620008000100 */
[----:B------:R2:W4:Y:S01]  /*08c0*/  @!UP3 SYNCS.EXCH.64 URZ, [UR9+0x48], UR6 ;  /* 0x00004806093fb5b2 */ /* 0x0005220008000100 */
[----:B------:R2:W0:Y:S01]  /*08d0*/  @!UP4 SYNCS.EXCH.64 URZ, [UR9+0x50], UR6 ;  /* 0x00005006093fc5b2 */ /* 0x0004220008000100 */
[----:B------:R2:W0:Y:S01]  /*08e0*/  @!UP5 SYNCS.EXCH.64 URZ, [UR9+0x58], UR6 ;  /* 0x00005806093fd5b2 */ /* 0x0004220008000100 */
[----:B------:R-:W-:Y:S01]  /*08f0*/  NOP ;  /* 0x0000000000007918 */ /* 0x000fe20000000000 */
[----:B--23--:R-:W-:Y:S05]  /*0900*/  @!P2 BRA `(.L_x_3) ;  /* 0x000000000008a947 */ /* 0x00cfea0003800000 */
[----:B01--4-:R-:W-:Y:S01]  /*0910*/  UCGABAR_ARV ;  /* 0x00000000000079c7 */ /* 0x013fe20008000000 */
[----:B------:R-:W-:Y:S05]  /*0920*/  BRA `(.L_x_4) ;  /* 0x0000000000047947 */ /* 0x000fea0003800000 */
.L_x_3:
[----:B01--4-:R-:W-:Y:S01]  /*0930*/  NOP ;  /* 0x0000000000007918 */ /* 0x013fe20000000000 */
.L_x_4:
[----:B------:R-:W-:Y:S01]  /*0940*/  ULDC.64 UR4, c[0x0][0x598] ;  /* 0x0001660000047ab9 */ /* 0x000fe20000000a00 */
[----:B------:R-:W-:Y:S01]  /*0950*/  ULDC.64 UR20, c[0x0][0x208] ;  /* 0x0000820000147ab9 */ /* 0x000fe20000000a00 */
[----:B------:R-:W-:-:S04]  /*0960*/  ISETP.NE.U32.AND P0, PT, RZ, UR4, PT ;  /* 0x00000004ff007c0c */ /* 0x000fc8000bf05070 */
[----:B------:R-:W-:-:S13]  /*0970*/  ISETP.NE.AND.EX P0, PT, RZ, UR5, PT, P0 ;  /* 0x00000005ff007c0c */ /* 0x000fda000bf05300 */
[----:B------:R-:W-:Y:S05]  /*0980*/  @!P0 BRA `(.L_x_5) ;  /* 0x00000000001c8947 */ /* 0x000fea0003800000 */
[----:B------:R-:W0:Y:S02]  /*0990*/  LDC.64 R2, c[0x0][0x598] ;  /* 0x00016600ff027b82 */ /* 0x000e240000000a00 */
[----:B0-----:R-:W2:Y:S02]  /*09a0*/  LDG.E.64 R2, desc[UR20][R2.64] ;  /* 0x0000001402027981 */ /* 0x001ea4000c1e1b00 */
[----:B--2---:R-:W-:-:S04]  /*09b0*/  ISETP.NE.U32.AND P0, PT, R2, RZ, PT ;  /* 0x000000ff0200720c */ /* 0x004fc80003f05070 */
[----:B------:R-:W-:-:S13]  /*09c0*/  ISETP.NE.AND.EX P0, PT, R3, RZ, PT, P0 ;  /* 0x000000ff0300720c */ /* 0x000fda0003f05300 */
[----:B------:R-:W-:Y:S05]  /*09d0*/  @!P0 BRA `(.L_x_5) ;  /* 0x0000000000088947 */ /* 0x000fea0003800000 */
[----:B------:R0:W5:Y:S01]  /*09e0*/  LD.E R14, desc[UR20][R2.64] ;  /* 0x00000014020e7980 */ /* 0x000162000c101900 */
[----:B------:R-:W-:Y:S05]  /*09f0*/  BRA `(.L_x_6) ;  /* 0x0000000000207947 */ /* 0x000fea0003800000 */
.L_x_5:
[----:B------:R-:W-:Y:S02]  /*0a00*/  ULDC.64 UR4, c[0x0][0x588] ;  /* 0x0001620000047ab9 */ /* 0x000fe40000000a00 */
[----:B------:R-:W-:-:S04]  /*0a10*/  ISETP.NE.U32.AND P0, PT, RZ, UR4, PT ;  /* 0x00000004ff007c0c */ /* 0x000fc8000bf05070 */
[----:B------:R-:W-:-:S13]  /*0a20*/  ISETP.NE.AND.EX P0, PT, RZ, UR5, PT, P0 ;  /* 0x00000005ff007c0c */ /* 0x000fda000bf05300 */
[----:B------:R-:W-:Y:S05]  /*0a30*/  @!P0 BRA `(.L_x_7) ;  /* 0x00000000000c8947 */ /* 0x000fea0003800000 */
[----:B------:R-:W0:Y:S02]  /*0a40*/  LDC.64 R14, c[0x0][0x588] ;  /* 0x00016200ff0e7b82 */ /* 0x000e240000000a00 */
[----:B0-----:R1:W5:Y:S01]  /*0a50*/  LDG.E R14, desc[UR20][R14.64] ;  /* 0x000000140e0e7981 */ /* 0x001362000c1e1900 */
[----:B------:R-:W-:Y:S05]  /*0a60*/  BRA `(.L_x_6) ;  /* 0x0000000000047947 */ /* 0x000fea0003800000 */
.L_x_7:
[----:B------:R-:W2:Y:S02]  /*0a70*/  LDC R14, c[0x0][0x580] ;  /* 0x00016000ff0e7b82 */ /* 0x000ea40000000800 */
.L_x_6:
[----:B------:R-:W-:Y:S02]  /*0a80*/  ULDC.64 UR4, c[0x0][0x5a0] ;  /* 0x0001680000047ab9 */ /* 0x000fe40000000a00 */
[----:B------:R-:W-:-:S04]  /*0a90*/  ISETP.NE.U32.AND P0, PT, RZ, UR4, PT ;  /* 0x00000004ff007c0c */ /* 0x000fc8000bf05070 */
[----:B------:R-:W-:-:S13]  /*0aa0*/  ISETP.NE.AND.EX P0, PT, RZ, UR5, PT, P0 ;  /* 0x00000005ff007c0c */ /* 0x000fda000bf05300 */
[----:B------:R-:W-:Y:S05]  /*0ab0*/  @!P0 BRA `(.L_x_8) ;  /* 0x00000000001c8947 */ /* 0x000fea0003800000 */
[----:B0-----:R-:W0:Y:S02]  /*0ac0*/  LDC.64 R2, c[0x0][0x5a0] ;  /* 0x00016800ff027b82 */ /* 0x001e240000000a00 */
[----:B0-----:R-:W3:Y:S02]  /*0ad0*/  LDG.E.64 R2, desc[UR20][R2.64] ;  /* 0x0000001402027981 */ /* 0x001ee4000c1e1b00 */
[----:B---3--:R-:W-:-:S04]  /*0ae0*/  ISETP.NE.U32.AND P0, PT, R2, RZ, PT ;  /* 0x000000ff0200720c */ /* 0x008fc80003f05070 */
[----:B------:R-:W-:-:S13]  /*0af0*/  ISETP.NE.AND.EX P0, PT, R3, RZ, PT, P0 ;  /* 0x000000ff0300720c */ /* 0x000fda0003f05300 */
[----:B------:R-:W-:Y:S05]  /*0b00*/  @!P0 BRA `(.L_x_8) ;  /* 0x0000000000088947 */ /* 0x000fea0003800000 */
[----:B-1----:R0:W5:Y:S01]  /*0b10*/  LD.E R15, desc[UR20][R2.64] ;  /* 0x00000014020f7980 */ /* 0x002162000c101900 */
[----:B------:R-:W-:Y:S05]  /*0b20*/  BRA `(.L_x_9) ;  /* 0x0000000000207947 */ /* 0x000fea0003800000 */
.L_x_8:
[----:B------:R-:W-:Y:S02]  /*0b30*/  ULDC.64 UR4, c[0x0][0x590] ;  /* 0x0001640000047ab9 */ /* 0x000fe40000000a00 */
[----:B------:R-:W-:-:S04]  /*0b40*/  ISETP.NE.U32.AND P0, PT, RZ, UR4, PT ;  /* 0x00000004ff007c0c */ /* 0x000fc8000bf05070 */
[----:B------:R-:W-:-:S13]  /*0b50*/  ISETP.NE.AND.EX P0, PT, RZ, UR5, PT, P0 ;  /* 0x00000005ff007c0c */ /* 0x000fda000bf05300 */
[----:B------:R-:W-:Y:S05]  /*0b60*/  @!P0 BRA `(.L_x_10) ;  /* 0x00000000000c8947 */ /* 0x000fea0003800000 */
[----:B0-----:R-:W1:Y:S02]  /*0b70*/  LDC.64 R2, c[0x0][0x590] ;  /* 0x00016400ff027b82 */ /* 0x001e640000000a00 */
[----:B-1----:R1:W5:Y:S01]  /*0b80*/  LDG.E R15, desc[UR20][R2.64] ;  /* 0x00000014020f7981 */ /* 0x002362000c1e1900 */
[----:B------:R-:W-:Y:S05]  /*0b90*/  BRA `(.L_x_9) ;  /* 0x0000000000047947 */ /* 0x000fea0003800000 */
.L_x_10:
[----:B-1----:R-:W3:Y:S02]  /*0ba0*/  LDC R15, c[0x0][0x584] ;  /* 0x00016100ff0f7b82 */ /* 0x002ee40000000800 */
.L_x_9:
[----:B------:R-:W4:Y:S01]  /*0bb0*/  LDC R0, c[0x0][0x65c] ;  /* 0x00019700ff007b82 */ /* 0x000f220000000800 */
[----:B------:R-:W-:Y:S01]  /*0bc0*/  ULDC UR8, c[0x0][0x28c] ;  /* 0x0000a30000087ab9 */ /* 0x000fe20000000800 */
[----:B------:R-:W-:Y:S01]  /*0bd0*/  ISETP.NE.AND P0, PT, R6, 0x2, PT ;  /* 0x000000020600780c */ /* 0x000fe20003f05270 */
[----:B------:R-:W-:Y:S01]  /*0be0*/  UIADD3 UR8, UR8, 0x1f, URZ ;  /* 0x0000001f08087890 */ /* 0x000fe2000fffe03f */
[----:B------:R-:W-:Y:S01]  /*0bf0*/  IMAD.U32 R4, RZ, RZ, UR12 ;  /* 0x0000000cff047e24 */ /* 0x000fe2000f8e00ff */
[----:B------:R-:W-:Y:S01]  /*0c00*/  UMOV UR5, URZ ;  /* 0x0000003f00057c82 */ /* 0x000fe20008000000 */
[----:B------:R-:W-:Y:S01]  /*0c10*/  UMOV UR4, URZ ;  /* 0x0000003f00047c82 */ /* 0x000fe20008000000 */
[----:B------:R-:W-:-:S04]  /*0c20*/  USHF.R.S32.HI UR9, URZ, 0x1f, UR8 ;  /* 0x0000001f3f097899 */ /* 0x000fc80008011408 */
[----:B------:R-:W-:-:S04]  /*0c30*/  ULEA.HI UR9, UR9, UR8, URZ, 0x5 ;  /* 0x0000000809097291 */ /* 0x000fc8000f8f283f */
[----:B------:R-:W-:Y:S01]  /*0c40*/  USHF.R.S32.HI UR13, URZ, 0x5, UR9 ;  /* 0x000000053f0d7899 */ /* 0x000fe20008011409 */
[----:B----4-:R-:W-:-:S13]  /*0c50*/  ISETP.NE.AND P4, PT, R0, 0x1, PT ;  /* 0x000000010000780c */ /* 0x010fda0003f85270 */
[----:B01----:R-:W0:Y:S01]  /*0c60*/  @P4 LDC R3, c[0x0][0x10] ;  /* 0x00000400ff034b82 */ /* 0x003e220000000800 */
[----:B------:R-:W-:Y:S02]  /*0c70*/  @P4 IMAD.MOV.U32 R17, RZ, RZ, RZ ;  /* 0x000000ffff114224 */ /* 0x000fe400078e00ff */
[----:B------:R-:W-:-:S05]  /*0c80*/  @P4 IMAD.MOV.U32 R5, RZ, RZ, RZ ;  /* 0x000000ffff054224 */ /* 0x000fca00078e00ff */
[----:B------:R-:W1:Y:S01]  /*0c90*/  @!P4 LDC R9, c[0x0][0xc] ;  /* 0x00000300ff09cb82 */ /* 0x000e620000000800 */
[----:B------:R-:W-:Y:S01]  /*0ca0*/  ULDC UR6, c[0x0][0xc] ;  /* 0x0000030000067ab9 */ /* 0x000fe20000000800 */
[----:B------:R-:W-:Y:S02]  /*0cb0*/  ULDC UR7, c[0x0][0x10] ;  /* 0x0000040000077ab9 */ /* 0x000fe40000000800 */
[----:B------:R-:W-:-:S04]  /*0cc0*/  UIMAD.WIDE.U32 UR6, UR6, UR7, URZ ;  /* 0x00000007060672a5 */ /* 0x000fc8000f8e003f */
[----:B------:R-:W4:Y:S01]  /*0cd0*/  LDC R8, c[0x0][0x14] ;  /* 0x00000500ff087b82 */ /* 0x000f220000000800 */
[----:B0-----:R-:W-:-:S04]  /*0ce0*/  @P4 IMAD.WIDE.U32 R2, R3, UR12, R16 ;  /* 0x0000000c03024c25 */ /* 0x001fc8000f8e0010 */
[----:B------:R-:W-:Y:S02]  /*0cf0*/  @P4 IMAD.IADD R3, R3, 0x1, R5 ;  /* 0x0000000103034824 */ /* 0x000fe400078e0205 */
[----:B------:R-:W-:Y:S02]  /*0d00*/  IMAD.MOV.U32 R5, RZ, RZ, RZ ;  /* 0x000000ffff057224 */ /* 0x000fe400078e00ff */
[----:B-1----:R-:W-:-:S04]  /*0d10*/  @!P4 IMAD.WIDE.U32 R4, R16, R9, R4 ;  /* 0x000000091004c225 */ /* 0x002fc800078e0004 */
[----:B------:R-:W-:Y:S02]  /*0d20*/  @!P4 IMAD.MOV.U32 R2, RZ, RZ, R4 ;  /* 0x000000ffff02c224 */ /* 0x000fe400078e0004 */
[C---:B----4-:R-:W-:Y:S02]  /*0d30*/  IMAD R21, R8.reuse, UR7, RZ ;  /* 0x0000000708157c24 */ /* 0x050fe4000f8e02ff */
[----:B------:R-:W-:Y:S01]  /*0d40*/  IMAD.WIDE.U32 R8, R8, UR6, RZ ;  /* 0x0000000608087c25 */ /* 0x000fe2000f8e00ff */
[----:B------:R-:W-:-:S03]  /*0d50*/  ULDC.64 UR6, c[0x0][0x650] ;  /* 0x0001940000067ab9 */ /* 0x000fc60000000a00 */
[----:B------:R-:W-:Y:S02]  /*0d60*/  @!P4 IMAD.MOV.U32 R3, RZ, RZ, R5 ;  /* 0x000000ffff03c224 */ /* 0x000fe400078e0005 */
[----:B------:R-:W-:Y:S01]  /*0d70*/  IMAD.IADD R0, R9, 0x1, R21 ;  /* 0x0000000109007824 */ /* 0x000fe200078e0215 */
[----:B------:R-:W-:Y:S06]  /*0d80*/  @P0 BRA `(.L_x_11) ;  /* 0x0000000000200947 */ /* 0x000fec0003800000 */
[----:B------:R-:W-:Y:S01]  /*0d90*/  UISETP.GE.U32.AND UP0, UPT, UR13, 0x3, UPT ;  /* 0x000000030d00788c */ /* 0x000fe2000bf06070 */
[----:B------:R-:W-:Y:S01]  /*0da0*/  IADD3 R2, P0, R2, R8, RZ ;  /* 0x0000000802027210 */ /* 0x000fe20007f1e0ff */
[----:B------:R-:W-:-:S04]  /*0db0*/  UIMAD.WIDE.U32 UR4, UR13, -0x55555555, URZ ;  /* 0xaaaaaaab0d0478a5 */ /* 0x000fc8000f8e003f */
[----:B------:R-:W-:Y:S01]  /*0dc0*/  USHF.R.U32.HI UR5, URZ, 0x1, UR5 ;  /* 0x000000013f057899 */ /* 0x000fe20008011605 */
[----:B------:R-:W-:Y:S02]  /*0dd0*/  IMAD.X R3, R0, 0x1, R3, P0 ;  /* 0x0000000100037824 */ /* 0x000fe400000e0603 */
[----:B------:R-:W-:Y:S02]  /*0de0*/  UMOV UR4, URZ ;  /* 0x0000003f00047c82 */ /* 0x000fe40008000000 */
[----:B------:R-:W-:Y:S02]  /*0df0*/  @UP0 ULOP3.LUT UR4, UR5, 0x1, URZ, 0xc0, !UPT ;  /* 0x0000000105040892 */ /* 0x000fe4000f8ec03f */
[----:B------:R-:W-:-:S12]  /*0e00*/  UIMAD UR5, UR5, -0x3, UR13 ;  /* 0xfffffffd050578a4 */ /* 0x000fd8000f8e020d */
.L_x_11:
[----:B------:R-:W-:Y:S01]  /*0e10*/  ISETP.GE.U32.AND P0, PT, R2, UR6, PT ;  /* 0x0000000602007c0c */ /* 0x000fe2000bf06070 */
[----:B------:R-:W-:Y:S01]  /*0e20*/  IMAD.MOV.U32 R6, RZ, RZ, -0x1 ;  /* 0xffffffffff067424 */ /* 0x000fe200078e00ff */
[----:B------:R-:W-:Y:S01]  /*0e30*/  PRMT R20, RZ, 0x7610, R20 ;  /* 0x00007610ff147816 */ /* 0x000fe20000000014 */
[----:B------:R-:W-:Y:S01]  /*0e40*/  IMAD.MOV.U32 R4, RZ, RZ, -0x1 ;  /* 0xffffffffff047424 */ /* 0x000fe200078e00ff */
[----:B------:R-:W-:Y:S01]  /*0e50*/  ISETP.GE.U32.AND.EX P0, PT, R3, UR7, PT, P0 ;  /* 0x0000000703007c0c */ /* 0x000fe2000bf06100 */
[----:B------:R-:W-:-:S12]  /*0e60*/  IMAD.MOV.U32 R5, RZ, RZ, -0x1 ;  /* 0xffffffffff057424 */ /* 0x000fd800078e00ff */
[----:B------:R-:W-:Y:S05]  /*0e70*/  @P0 BRA `(.L_x_12) ;  /* 0x0000000400240947 */ /* 0x000fea0003800000 */
[----:B------:R-:W0:Y:S01]  /*0e80*/  LDC.64 R30, c[0x0][0x628] ;  /* 0x00018a00ff1e7b82 */ /* 0x000e220000000a00 */
[----:B------:R-:W-:Y:S02]  /*0e90*/  IMAD.MOV.U32 R4, RZ, RZ, R2 ;  /* 0x000000ffff047224 */ /* 0x000fe400078e0002 */
[----:B------:R-:W-:-:S05]  /*0ea0*/  IMAD.MOV.U32 R5, RZ, RZ, R3 ;  /* 0x000000ffff057224 */ /* 0x000fca00078e0003 */
[----:B------:R-:W1:Y:S08]  /*0eb0*/  LDC R6, c[0x0][0x630] ;  /* 0x00018c00ff067b82 */ /* 0x000e700000000800 */
[----:B------:R-:W4:Y:S01]  /*0ec0*/  LDC.64 R32, c[0x0][0x620] ;  /* 0x00018800ff207b82 */ /* 0x000f220000000a00 */
[----:B0-----:R-:W-:-:S04]  /*0ed0*/  ISETP.NE.U32.AND P0, PT, R30, RZ, PT ;  /* 0x000000ff1e00720c */ /* 0x001fc80003f05070 */
[----:B------:R-:W-:-:S13]  /*0ee0*/  ISETP.NE.AND.EX P0, PT, R31, RZ, PT, P0 ;  /* 0x000000ff1f00720c */ /* 0x000fda0003f05300 */
[----:B-1--4-:R-:W-:Y:S05]  /*0ef0*/  @!P0 BRA `(.L_x_13) ;  /* 0x0000000000288947 */ /* 0x012fea0003800000 */
[----:B------:R-:W0:Y:S02]  /*0f00*/  LDC R23, c[0x0][0x634] ;  /* 0x00018d00ff177b82 */ /* 0x000e240000000800 */
[----:B0-----:R-:W-:-:S05]  /*0f10*/  IADD3 R23, P0, R2, R23, RZ ;  /* 0x0000001702177210 */ /* 0x001fca0007f1e0ff */
[----:B------:R-:W-:-:S04]  /*0f20*/  IMAD.X R29, RZ, RZ, R3, P0 ;  /* 0x000000ffff1d7224 */ /* 0x000fc800000e0603 */
[----:B------:R-:W-:-:S04]  /*0f30*/  IMAD.WIDE.U32 R4, R29, R30, RZ ;  /* 0x0000001e1d047225 */ /* 0x000fc800078e00ff */
[----:B------:R-:W-:-:S04]  /*0f40*/  IMAD.WIDE.U32 R20, P0, R23, R31, R4 ;  /* 0x0000001f17147225 */ /* 0x000fc80007800004 */
[----:B------:R-:W-:-:S04]  /*0f50*/  IMAD.WIDE.U32 R4, R23, R30, RZ ;  /* 0x0000001e17047225 */ /* 0x000fc800078e00ff */
[----:B------:R-:W-:Y:S01]  /*0f60*/  IMAD.X R23, RZ, RZ, RZ, P0 ;  /* 0x000000ffff177224 */ /* 0x000fe200000e06ff */
[----:B------:R-:W-:Y:S01]  /*0f70*/  IADD3 RZ, P0, R5, R20, RZ ;  /* 0x0000001405ff7210 */ /* 0x000fe20007f1e0ff */
[----:B------:R-:W-:-:S04]  /*0f80*/  IMAD.MOV.U32 R22, RZ, RZ, R21 ;  /* 0x000000ffff167224 */ /* 0x000fc800078e0015 */
[----:B------:R-:W-:-:S08]  /*0f90*/  IMAD.WIDE.U32.X R4, R29, R31, R22, P0 ;  /* 0x0000001f1d047225 */ /* 0x000fd000000e0416 */
.L_x_13:
[----:B------:R-:W0:Y:S01]  /*0fa0*/  LDC.64 R34, c[0x0][0x640] ;  /* 0x00019000ff227b82 */ /* 0x000e220000000a00 */
[-CC-:B------:R-:W-:Y:S01]  /*0fb0*/  SHF.R.U64 R36, R4, R6.reuse, R5.reuse ;  /* 0x0000000604247219 */ /* 0x180fe20000001205 */
[----:B------:R-:W-:Y:S01]  /*0fc0*/  IMAD.MOV.U32 R39, RZ, RZ, 0x1 ;  /* 0x00000001ff277424 */ /* 0x000fe200078e00ff */
[----:B------:R-:W-:Y:S02]  /*0fd0*/  SHF.R.U32.HI R4, RZ, R6, R5 ;  /* 0x00000006ff047219 */ /* 0x000fe40000011605 */
[----:B------:R-:W-:-:S03]  /*0fe0*/  IADD3 R21, P0, RZ, -R36, RZ ;  /* 0x80000024ff157210 */ /* 0x000fc60007f1e0ff */
[----:B------:R-:W1:Y:S02]  /*0ff0*/  LDC R20, c[0x0][0x618] ;  /* 0x00018600ff147b82 */ /* 0x000e640000000800 */
[----:B------:R-:W-:-:S04]  /*1000*/  IMAD.X R5, RZ, RZ, ~R4, P0 ;  /* 0x000000ffff057224 */ /* 0x000fc800000e0e04 */
[-C--:B------:R-:W-:Y:S02]  /*1010*/  IMAD R6, R5, R32.reuse, RZ ;  /* 0x0000002005067224 */ /* 0x080fe400078e02ff */
[----:B------:R-:W4:Y:S01]  /*1020*/  LDC R23, c[0x0][0x608] ;  /* 0x00018200ff177b82 */ /* 0x000f220000000800 */
[----:B------:R-:W-:-:S04]  /*1030*/  IMAD.WIDE.U32 R4, R21, R32, R2 ;  /* 0x0000002015047225 */ /* 0x000fc800078e0002 */
[----:B------:R-:W-:-:S03]  /*1040*/  IMAD R21, R21, R33, R6 ;  /* 0x0000002115157224 */ /* 0x000fc600078e0206 */
[----:B------:R-:W2:Y:S01]  /*1050*/  LDC R26, c[0x0][0x658] ;  /* 0x00019600ff1a7b82 */ /* 0x000ea20000000800 */
[----:B------:R-:W-:Y:S01]  /*1060*/  IMAD.IADD R5, R5, 0x1, R21 ;  /* 0x0000000105057824 */ /* 0x000fe200078e0215 */
[----:B0-----:R-:W-:Y:S01]  /*1070*/  ISETP.NE.U32.AND P0, PT, R34, RZ, PT ;  /* 0x000000ff2200720c */ /* 0x001fe20003f05070 */
[----:B------:R-:W-:-:S03]  /*1080*/  IMAD.MOV.U32 R21, RZ, RZ, -0x1 ;  /* 0xffffffffff157424 */ /* 0x000fc600078e00ff */
[----:B------:R-:W-:Y:S02]  /*1090*/  ISETP.NE.AND.EX P0, PT, R35, RZ, PT, P0 ;  /* 0x000000ff2300720c */ /* 0x000fe40003f05300 */
[----:B------:R-:W0:Y:S01]  /*10a0*/  LDC R33, c[0x0][0x600] ;  /* 0x00018000ff217b82 */ /* 0x000e220000000800 */
[-CC-:B-1----:R-:W-:Y:S02]  /*10b0*/  SHF.R.U64 R31, R4, R20.reuse, R5.reuse ;  /* 0x00000014041f7219 */ /* 0x182fe40000001205 */
[----:B------:R-:W-:-:S05]  /*10c0*/  SHF.R.U32.HI R4, RZ, R20, R5 ;  /* 0x00000014ff047219 */ /* 0x000fca0000011605 */
[----:B------:R-:W1:Y:S01]  /*10d0*/  LDC R28, c[0x0][0x648] ;  /* 0x00019200ff1c7b82 */ /* 0x000e620000000800 */
[-CC-:B----4-:R-:W-:Y:S02]  /*10e0*/  SHF.R.U64 R41, R31, R23.reuse, R4.reuse ;  /* 0x000000171f297219 */ /* 0x190fe40000001204 */
[----:B------:R-:W-:-:S05]  /*10f0*/  SHF.R.U32.HI R5, RZ, R23, R4 ;  /* 0x00000017ff057219 */ /* 0x000fca0000011604 */
[----:B------:R-:W4:Y:S01]  /*1100*/  LDC R37, c[0x0][0x638] ;  /* 0x00018e00ff257b82 */ /* 0x000f220000000800 */
[-C--:B--2---:R-:W-:Y:S02]  /*1110*/  SHF.L.U32 R4, R21, R26.reuse, RZ ;  /* 0x0000001a15047219 */ /* 0x084fe400000006ff */
[--C-:B------:R-:W-:Y:S02]  /*1120*/  SHF.R.U64 R32, R41, R26, R5.reuse ;  /* 0x0000001a29207219 */ /* 0x100fe40000001205 */
[----:B------:R-:W-:Y:S02]  /*1130*/  LOP3.LUT R6, RZ, R4, RZ, 0x33, !PT ;  /* 0x00000004ff067212 */ /* 0x000fe400078e33ff */
[----:B------:R-:W-:Y:S01]  /*1140*/  SHF.R.U32.HI R5, RZ, R26, R5 ;  /* 0x0000001aff057219 */ /* 0x000fe20000011605 */
[----:B------:R-:W2:Y:S01]  /*1150*/  LDC R30, c[0x0][0x610] ;  /* 0x00018400ff1e7b82 */ /* 0x000ea20000000800 */
[----:B------:R-:W-:Y:S01]  /*1160*/  IMAD.MOV.U32 R4, RZ, RZ, R32 ;  /* 0x000000ffff047224 */ /* 0x000fe200078e0020 */
[----:B------:R-:W-:Y:S06]  /*1170*/  @!P0 BRA `(.L_x_14) ;  /* 0x0000000000288947 */ /* 0x000fec0003800000 */
[----:B------:R-:W3:Y:S02]  /*1180*/  LDC R23, c[0x0][0x64c] ;  /* 0x00019300ff177b82 */ /* 0x000ee40000000800 */
[----:B---3--:R-:W-:-:S05]  /*1190*/  IADD3 R23, P0, R32, R23, RZ ;  /* 0x0000001720177210 */ /* 0x008fca0007f1e0ff */
        /* <DEDUP_REMOVED lines=8> */
.L_x_14:
[----:B-1----:R-:W-:Y:S01]  /*1220*/  SHF.R.U64 R17, R4, R28, R5 ;  /* 0x0000001c04117219 */ /* 0x002fe20000001205 */
[----:B------:R-:W-:Y:S01]  /*1230*/  @P4 IMAD R25, R27, R24, R16 ;  /* 0x000000181b194224 */ /* 0x000fe200078e0210 */
[----:B------:R-:W-:Y:S02]  /*1240*/  SHF.L.U32 R4, R39, R26, RZ ;  /* 0x0000001a27047219 */ /* 0x000fe400000006ff */
[----:B------:R-:W-:Y:S01]  /*1250*/  LOP3.LUT R5, R41, R6, RZ, 0xc0, !PT ;  /* 0x0000000629057212 */ /* 0x000fe200078ec0ff */
[----:B0-----:R-:W-:Y:S02]  /*1260*/  VIADD R6, R33, 0xffffffff ;  /* 0xffffffff21067836 */ /* 0x001fe40000000000 */
[----:B------:R-:W-:Y:S02]  /*1270*/  IMAD.MOV R20, RZ, RZ, -R17 ;  /* 0x000000ffff147224 */ /* 0x000fe400078e0a11 */
[----:B------:R-:W-:Y:S01]  /*1280*/  IMAD R16, R4, R17, R5 ;  /* 0x0000001104107224 */ /* 0x000fe200078e0205 */
[----:B------:R-:W-:Y:S01]  /*1290*/  LOP3.LUT R5, R31, R6, RZ, 0xc0, !PT ;  /* 0x000000061f057212 */ /* 0x000fe200078ec0ff */
[----:B----4-:R-:W-:-:S02]  /*12a0*/  IMAD R4, R20, R37, R32 ;  /* 0x0000002514047224 */ /* 0x010fc400078e0220 */
[----:B--2---:R-:W-:Y:S02]  /*12b0*/  IMAD R6, R16, R30, R25 ;  /* 0x0000001e10067224 */ /* 0x004fe400078e0219 */
[----:B------:R-:W-:Y:S02]  /*12c0*/  IMAD R5, R4, R33, R5 ;  /* 0x0000002104057224 */ /* 0x000fe400078e0205 */
[----:B------:R-:W-:-:S03]  /*12d0*/  IMAD.MOV.U32 R20, RZ, RZ, 0x1 ;  /* 0x00000001ff147424 */ /* 0x000fc600078e00ff */
[----:B------:R-:W-:Y:S02]  /*12e0*/  SEL R4, R5, R6, !P4 ;  /* 0x0000000605047207 */ /* 0x000fe40006000000 */
[----:B------:R-:W-:Y:S01]  /*12f0*/  SEL R6, R6, R5, !P4 ;  /* 0x0000000506067207 */ /* 0x000fe20006000000 */
[----:B------:R-:W-:-:S07]  /*1300*/  IMAD.MOV.U32 R5, RZ, RZ, R36 ;  /* 0x000000ffff057224 */ /* 0x000fce00078e0024 */
.L_x_12:
[----:B------:R-:W-:Y:S05]  /*1310*/  @!P2 BRA `(.L_x_15) ;  /* 0x00000000000ca947 */ /* 0x000fea0003800000 */
[----:B------:R-:W-:Y:S01]  /*1320*/  UCGABAR_WAIT ;  /* 0x0000000000007dc7 */ /* 0x000fe20008000000 */
[----:B------:R-:W-:Y:S01]  /*1330*/  CCTL.IVALL ;  /* 0x00000000ff00798f */ /* 0x000fe20002000000 */
[----:B------:R-:W-:Y:S05]  /*1340*/  BRA `(.L_x_16) ;  /* 0x0000000000047947 */ /* 0x000fea0003800000 */
.L_x_15:
[----:B------:R-:W-:Y:S06]  /*1350*/  BAR.SYNC.DEFER_BLOCKING 0x0 ;  /* 0x0000000000007b1d */ /* 0x000fec0000010000 */
.L_x_16:
[----:B------:R-:W-:Y:S05]  /*1360*/  @!P5 BRA `(.L_x_17) ;  /* 0x0000004000c8d947 */ /* 0x000fea0003800000 */
[----:B------:R-:W-:-:S13]  /*1370*/  ISETP.GT.U32.AND P0, PT, R38, 0x1, PT ;  /* 0x000000012600780c */ /* 0x000fda0003f04070 */
[----:B------:R-:W-:Y:S05]  /*1380*/  @P0 EXIT ;  /* 0x000000000000094d */ /* 0x000fea0003800000 */
.L_x_18:
[----:B------:R-:W-:-:S08]  /*1390*/  NOP ;  /* 0x0000000000007918 */ /* 0x000fd00000000000 */
[----:B------:R-:W0:Y:S02]  /*13a0*/  USETMAXREG.TRY_ALLOC.CTAPOOL UP0, 0xe8 ;  /* 0x000000e8000079c8 */ /* 0x000e240008000600 */
[----:B0-----:R-:W-:-:S13]  /*13b0*/  PLOP3.LUT P0, PT, PT, PT, UP0, 0x80, 0x0 ;  /* 0x000000000000781c */ /* 0x001fda0003f0f008 */
[----:B------:R-:W-:Y:S05]  /*13c0*/  @!P0 BRA `(.L_x_18) ;  /* 0xfffffffc00f08947 */ /* 0x000fea000383ffff */
[----:B------:R-:W-:-:S13]  /*13d0*/  LOP3.LUT P0, RZ, R20, 0xff, RZ, 0xc0, !PT ;  /* 0x000000ff14ff7812 */ /* 0x000fda000780c0ff */
[----:B------:R-:W-:Y:S05]  /*13e0*/  @!P0 EXIT ;  /* 0x000000000000894d */ /* 0x000fea0003800000 */
[----:B------:R-:W0:Y:S01]  /*13f0*/  S2UR UR6, SR_CgaCtaId ;  /* 0x00000000000679c3 */ /* 0x000e220000008800 */
[CC--:B------:R-:W-:Y:S01]  /*1400*/  LEA.HI R11, R19.reuse, R10.reuse, RZ, 0x2 ;  /* 0x0000000a130b7211 */ /* 0x0c0fe200078f10ff */
[----:B------:R-:W-:Y:S01]  /*1410*/  UIADD3 UR7, UR15, -0x1, URZ ;  /* 0xffffffff0f077890 */ /* 0x000fe2000fffe03f */
[----:B------:R-:W-:Y:S01]  /*1420*/  LEA.HI R19, R19, R10, RZ, 0x5 ;  /* 0x0000000a13137211 */ /* 0x000fe200078f28ff */
[----:B------:R-:W-:Y:S01]  /*1430*/  UMOV UR12, 0x400 ;  /* 0x00000400000c7882 */ /* 0x000fe20000000000 */
[--C-:B------:R-:W-:Y:S01]  /*1440*/  SHF.R.S32.HI R16, RZ, 0x2, R11.reuse ;  /* 0x00000002ff107819 */ /* 0x100fe2000001140b */
[----:B------:R-:W-:Y:S01]  /*1450*/  UISETP.LT.AND UP0, UPT, UR13, 0x1, UPT ;  /* 0x000000010d00788c */ /* 0x000fe2000bf01270 */
[----:B------:R-:W-:Y:S01]  /*1460*/  SHF.R.S32.HI R17, RZ, 0x1f, R11 ;  /* 0x0000001fff117819 */ /* 0x000fe2000001140b */
[----:B------:R-:W-:Y:S01]  /*1470*/  USHF.L.U32 UR22, UR13, 0x1, URZ ;  /* 0x000000010d167899 */ /* 0x000fe2000800063f */
[----:B------:R-:W-:Y:S01]  /*1480*/  SHF.R.S32.HI R19, RZ, 0x5, R19 ;  /* 0x00000005ff137819 */ /* 0x000fe20000011413 */
[----:B------:R-:W-:Y:S01]  /*1490*/  USEL UR14, UR13, 0x1, UP0 ;  /* 0x000000010d0e7887 */ /* 0x000fe20008000000 */
[----:B------:R-:W-:Y:S01]  /*14a0*/  LEA.HI R17, R17, R16, RZ, 0x3 ;  /* 0x0000001011117211 */ /* 0x000fe200078f18ff */
[----:B------:R-:W-:Y:S01]  /*14b0*/  UISETP.NE.AND UP0, UPT, UR7, URZ, UPT ;  /* 0x0000003f0700728c */ /* 0x000fe2000bf05270 */
[----:B------:R-:W-:Y:S01]  /*14c0*/  LOP3.LUT R11, R11, 0xfffffffc, RZ, 0xc0, !PT ;  /* 0xfffffffc0b0b7812 */ /* 0x000fe200078ec0ff */
[----:B------:R-:W-:Y:S01]  /*14d0*/  UIADD3 UR14, -UR14, UR13, URZ ;  /* 0x0000000d0e0e7290 */ /* 0x000fe2000fffe13f */
[----:B------:R-:W-:Y:S01]  /*14e0*/  LOP3.LUT R17, R17, 0xfffffff8, RZ, 0xc0, !PT ;  /* 0xfffffff811117812 */ /* 0x000fe200078ec0ff */
[----:B------:R-:W-:Y:S01]  /*14f0*/  USEL UR9, URZ, 0x1, UP0 ;  /* 0x000000013f097887 */ /* 0x000fe20008000000 */
[----:B------:R-:W-:Y:S01]  /*1500*/  LOP3.LUT R86, R7, 0x1, RZ, 0xfc, !PT ;  /* 0x0000000107567812 */ /* 0x000fe200078efcff */
[----:B------:R-:W-:-:S02]  /*1510*/  IMAD.IADD R20, R10, 0x1, -R11 ;  /* 0x000000010a147824 */ /* 0x000fc400078e0a0b */
[----:B------:R-:W-:Y:S02]  /*1520*/  IMAD.IADD R16, R16, 0x1, -R17 ;  /* 0x0000000110107824 */ /* 0x000fe400078e0a11 */
[----:B------:R-:W-:Y:S01]  /*1530*/  IMAD.U32 R87, RZ, RZ, UR9 ;  /* 0x00000009ff577e24 */ /* 0x000fe2000f8e00ff */
[----:B0-----:R-:W-:Y:S02]  /*1540*/  ULEA UR12, UR6, UR12, 0x18 ;  /* 0x0000000c060c7291 */ /* 0x001fe4000f8ec03f */
[--C-:B------:R-:W-:Y:S01]  /*1550*/  SHF.R.S32.HI R17, RZ, 0x1f, R16.reuse ;  /* 0x0000001fff117819 */ /* 0x100fe20000011410 */
[----:B------:R-:W-:Y:S01]  /*1560*/  USHF.L.U32 UR6, UR7, 0x3, URZ ;  /* 0x0000000307067899 */ /* 0x000fe2000800063f */
[C-C-:B------:R-:W-:Y:S01]  /*1570*/  IMAD R21, R19.reuse, -0x10, -R16.reuse ;  /* 0xfffffff013157824 */ /* 0x140fe200078e0a10 */
[----:B------:R-:W-:Y:S02]  /*1580*/  UIADD3 UR7, UR12, 0x100, URZ ;  /* 0x000001000c077890 */ /* 0x000fe4000fffe03f */
[----:B------:R-:W-:Y:S01]  /*1590*/  ULOP3.LUT UR6, UR6, 0x8, URZ, 0xc0, !UPT ;  /* 0x0000000806067892 */ /* 0x000fe2000f8ec03f */
[----:B------:R-:W-:Y:S01]  /*15a0*/  IMAD.WIDE R10, R19, 0x10, R16 ;  /* 0x00000010130a7825 */ /* 0x000fe200078e0210 */
[----:B------:R-:W-:-:S02]  /*15b0*/  UIADD3 UR8, UR12, 0x1900, URZ ;  /* 0x000019000c087890 */ /* 0x000fc4000fffe03f */
[----:B------:R-:W-:Y:S02]  /*15c0*/  USHF.R.U32.HI UR7, URZ, 0x4, UR7 ;  /* 0x000000043f077899 */ /* 0x000fe40008011607 */
[----:B------:R-:W-:Y:S02]  /*15d0*/  USHF.R.U32.HI UR8, URZ, 0x4, UR8 ;  /* 0x000000043f087899 */ /* 0x000fe40008011608 */
[----:B------:R-:W-:Y:S02]  /*15e0*/  ULOP3.LUT UR24, UR6, 0x8, URZ, 0x3c, !UPT ;  /* 0x0000000806187892 */ /* 0x000fe4000f8e3c3f */
[----:B------:R-:W-:Y:S02]  /*15f0*/  ULOP3.LUT UR16, UR6, 0x18, URZ, 0x3c, !UPT ;  /* 0x0000001806107892 */ /* 0x000fe4000f8e3c3f */
[----:B------:R-:W-:Y:S01]  /*1600*/  UIADD3 UR23, UR12, 0x40, URZ ;  /* 0x000000400c177890 */ /* 0x000fe2000fffe03f */
[----:B------:R-:W-:Y:S01]  /*1610*/  ULDC UR6, c[0x0][0x284] ;  /* 0x0000a10000067ab9 */ /* 0x000fe20000000800 */
[----:B------:R-:W-:Y:S01]  /*1620*/  ULOP3.LUT UR7, UR7, 0x3fff, URZ, 0xc0, !UPT ;  /* 0x00003fff07077892 */ /* 0x000fe2000f8ec03f */
[----:B------:R-:W-:Y:S01]  /*1630*/  VIADD R21, R21, UR6 ;  /* 0x0000000615157c36 */ /* 0x000fe20008000000 */
[----:B------:R-:W-:-:S02]  /*1640*/  ULOP3.LUT UR8, UR8, 0x3fff, URZ, 0xc0, !UPT ;  /* 0x00003fff08087892 */ /* 0x000fc4000f8ec03f */
[----:B------:R-:W-:Y:S02]  /*1650*/  ULEA UR15, UR15, UR23, 0x3 ;  /* 0x000000170f0f7291 */ /* 0x000fe4000f8e183f */
[----:B------:R-:W-:Y:S02]  /*1660*/  ULOP3.LUT UR17, UR7, 0x10000, URZ, 0xfc, !UPT ;  /* 0x0001000007117892 */ /* 0x000fe4000f8efc3f */
[----:B------:R-:W-:-:S12]  /*1670*/  ULOP3.LUT UR18, UR8, 0x10000, URZ, 0xfc, !UPT ;  /* 0x0001000008127892 */ /* 0x000fd8000f8efc3f */
.L_x_109:
[----:B------:R-:W-:Y:S01]  /*1680*/  SHF.L.U32 R16, R87, 0x1f, RZ ;  /* 0x0000001f57107819 */ /* 0x000fe200000006ff */
[----:B------:R-:W0:Y:S01]  /*1690*/  LDC R17, c[0x0][0x28c] ;  /* 0x0000a300ff117b82 */ /* 0x000e220000000800 */
[----:B------:R-:W-:Y:S01]  /*16a0*/  UMOV UR6, URZ ;  /* 0x0000003f00067c82 */ /* 0x000fe20008000000 */
[----:B------:R-:W-:Y:S01]  /*16b0*/  UMOV UR19, UR5 ;  /* 0x0000000500137c82 */ /* 0x000fe20008000000 */
[----:B-1----:R-:W1:Y:S01]  /*16c0*/  SYNCS.PHASECHK.TRANS64.TRYWAIT P0, [UR15+-0x8], R16 ;  /* 0xfffff810ff0075a7 */ /* 0x002e62000800014f */
[----:B0-----:R-:W-:Y:S01]  /*16d0*/  ISETP.GE.AND P1, PT, R17, 0x1, PT ;  /* 0x000000011100780c */ /* 0x001fe20003f26270 */
[----:B-1234-:R-:W-:-:S12]  /*16e0*/  @!P0 BRA `(.L_x_19) ;  /* 0x0000004c00fc8947 */ /* 0x01efd80003800000 */
.L_x_130:
[----:B------:R-:W-:Y:S01]  /*16f0*/  UMOV UR7, URZ ;  /* 0x0000003f00077c82 */ /* 0x000fe20008000000 */
[----:B------:R-:W-:Y:S01]  /*1700*/  UMOV UR8, URZ ;  /* 0x0000003f00087c82 */ /* 0x000fe20008000000 */
[----:B------:R-:W-:Y:S02]  /*1710*/  CS2R R22, SRZ ;  /* 0x0000000000167805 */ /* 0x000fe4000001ff00 */
[----:B------:R-:W-:Y:S02]  /*1720*/  CS2R R56, SRZ ;  /* 0x0000000000387805 */ /* 0x000fe4000001ff00 */
[----:B------:R-:W-:Y:S02]  /*1730*/  CS2R R58, SRZ ;  /* 0x00000000003a7805 */ /* 0x000fe4000001ff00 */
[----:B------:R-:W-:Y:S02]  /*1740*/  CS2R R60, SRZ ;  /* 0x00000000003c7805 */ /* 0x000fe4000001ff00 */
[----:B------:R-:W-:-:S02]  /*1750*/  CS2R R62, SRZ ;  /* 0x00000000003e7805 */ /* 0x000fc4000001ff00 */
[----:B------:R-:W-:Y:S02]  /*1760*/  CS2R R64, SRZ ;  /* 0x0000000000407805 */ /* 0x000fe4000001ff00 */
        /* <DEDUP_REMOVED lines=9> */
[----:B------:R-:W-:Y:S01]  /*1800*/  CS2R R84, SRZ ;  /* 0x0000000000547805 */ /* 0x000fe2000001ff00 */
[----:B------:R-:W-:Y:S01]  /*1810*/  IMAD.U32 R88, RZ, RZ, UR4 ;  /* 0x00000004ff587e24 */ /* 0x000fe2000f8e00ff */
        /* <DEDUP_REMOVED lines=15> */
[----:B------:R-:W-:Y:S01]  /*1910*/  CS2R R54, SRZ ;  /* 0x0000000000367805 */ /* 0x000fe2000001ff00 */
[----:B------:R-:W-:Y:S06]  /*1920*/  @!P1 BRA `(.L_x_20) ;  /* 0x0000000400449947 */ /* 0x000fec0003800000 */
[----:B------:R-:W-:-:S13]  /*1930*/  ISETP.NE.AND P1, PT, R86, 0x3, PT ;  /* 0x000000035600780c */ /* 0x000fda0003f25270 */
[----:B------:R-:W-:Y:S05]  /*1940*/  @!P1 BRA `(.L_x_21) ;  /* 0x0000000000049947 */ /* 0x000fea0003800000 */
[----:B------:R-:W-:Y:S01]  /*1950*/  BPT.TRAP 0x1 ;  /* 0x000000040000795c */ /* 0x000fe20000300000 */
.L_x_21:
[----:B------:R-:W-:Y:S01]  /*1960*/  ULEA UR6, UR5, UR12, 0x3 ;  /* 0x0000000c05067291 */ /* 0x000fe2000f8e183f */
[----:B0-----:R-:W-:-:S05]  /*1970*/  IMAD.U32 R16, RZ, RZ, UR4 ;  /* 0x00000004ff107e24 */ /* 0x001fca000f8e00ff */
[----:B------:R-:W-:-:S04]  /*1980*/  SHF.L.U32 R16, R16, 0x1f, RZ ;  /* 0x0000001f10107819 */ /* 0x000fc800000006ff */
[----:B------:R0:W1:Y:S01]  /*1990*/  SYNCS.PHASECHK.TRANS64.TRYWAIT P0, [UR6], R16 ;  /* 0x00000010ff0075a7 */ /* 0x0000620008000146 */
[----:B------:R-:W-:Y:S05]  /*19a0*/  @!P1 BRA `(.L_x_22) ;  /* 0x0000000000049947 */ /* 0x000fea0003800000 */
[----:B------:R-:W-:Y:S01]  /*19b0*/  BPT.TRAP 0x1 ;  /* 0x000000040000795c */ /* 0x000fe20000300000 */
.L_x_22:
[----:B-1----:R-:W-:Y:S05]  /*19c0*/  @P0 BRA `(.L_x_23) ;  /* 0x0000000000080947 */ /* 0x002fea0003800000 */
[----:B------:R-:W1:Y:S02]  /*19d0*/  SYNCS.PHASECHK.TRANS64.TRYWAIT P0, [UR6], R16 ;  /* 0x00000010ff0075a7 */ /* 0x000e640008000146 */
[----:B-1----:R-:W-:Y:S05]  /*19e0*/  @!P0 BRA `(.L_x_24) ;  /* 0x0000004c00548947 */ /* 0x002fea0003800000 */
.L_x_23:
[----:B------:R-:W-:Y:S01]  /*19f0*/  ULDC UR7, c[0x0][0x50c] ;  /* 0x0001430000077ab9 */ /* 0x000fe20000000800 */
[----:B------:R-:W-:Y:S01]  /*1a00*/  ULEA UR8, UR5, UR17, 0x7 ;  /* 0x0000001105087291 */ /* 0x000fe2000f8e383f */
[----:B------:R-:W-:Y:S01]  /*1a10*/  WARPGROUP.ARRIVE ;  /* 0x00000000000079c5 */ /* 0x000fe20000000000 */
[----:B------:R-:W-:Y:S01]  /*1a20*/  UISETP.NE.AND UP0, UPT, UR7, 0x1, UPT ;  /* 0x000000010700788c */ /* 0x000fe2000bf05270 */
[----:B------:R-:W-:Y:S01]  /*1a30*/  CS2R R22, SRZ ;  /* 0x0000000000167805 */ /* 0x000fe2000001ff00 */
[----:B------:R-:W-:Y:S01]  /*1a40*/  ULEA UR10, UR5, UR18, 0x7 ;  /* 0x00000012050a7291 */ /* 0x000fe2000f8e383f */
[----:B------:R-:W-:Y:S01]  /*1a50*/  CS2R R56, SRZ ;  /* 0x0000000000387805 */ /* 0x000fe2000001ff00 */
[----:B------:R-:W-:Y:S01]  /*1a60*/  USEL UR7, URZ, 0x1, UP0 ;  /* 0x000000013f077887 */ /* 0x000fe20008000000 */
[----:B------:R-:W-:Y:S01]  /*1a70*/  CS2R R58, SRZ ;  /* 0x00000000003a7805 */ /* 0x000fe2000001ff00 */
[----:B------:R-:W-:Y:S01]  /*1a80*/  UMOV UR9, 0xc0000010 ;  /* 0xc000001000097882 */ /* 0x000fe20000000000 */
[----:B------:R-:W-:Y:S01]  /*1a90*/  UMOV UR11, 0xc0000010 ;  /* 0xc0000010000b7882 */ /* 0x000fe20000000000 */
[----:B------:R-:W-:Y:S01]  /*1aa0*/  UMOV UR6, 0x1 ;  /* 0x0000000100067882 */ /* 0x000fe20000000000 */
[----:B------:R-:W-:-:S02]  /*1ab0*/  CS2R R60, SRZ ;  /* 0x00000000003c7805 */ /* 0x000fc4000001ff00 */
[----:B------:R-:W-:Y:S01]  /*1ac0*/  ISETP.NE.AND P0, PT, RZ, UR7, PT ;  /* 0x00000007ff007c0c */ /* 0x000fe2000bf05270 */
[----:B------:R-:W-:Y:S01]  /*1ad0*/  QGMMA.64x64x32.F32.E4M3.E4M3 R24, gdesc[UR8], RZ, !UPT, gsb0 ;  /* 0x00e00000081879f3 */ /* 0x000fe2000c0008ff */
        /* <DEDUP_REMOVED lines=11> */
[----:B------:R-:W-:Y:S01]  /*1b90*/  CS2R R84, SRZ ;  /* 0x0000000000547805 */ /* 0x000fe2000001ff00 */
[----:B------:R-:W-:Y:S06]  /*1ba0*/  @!P0 BRA `(.L_x_25) ;  /* 0x0000000000888947 */ /* 0x000fec0003800000 */
[----:B------:R-:W-:Y:S02]  /*1bb0*/  WARPGROUP.DEPBAR.LE gsb0, 0x0 ;  /* 0x00008000000079c5 */ /* 0x000fe40000010000 */
[----:B------:R-:W-:-:S01]  /*1bc0*/  FADD R85, RZ, R24 ;  /* 0x00000018ff557221 */ /* 0x000fc20000000000 */
[----:B------:R-:W-:Y:S01]  /*1bd0*/  FADD R84, RZ, R25 ;  /* 0x00000019ff547221 */ /* 0x000fe20000000000 */
        /* <DEDUP_REMOVED lines=30> */
[----:B------:R-:W-:-:S06]  /*1dc0*/  UMOV UR6, URZ ;  /* 0x0000003f00067c82 */ /* 0x000fcc0008000000 */
.L_x_25:
[----:B------:R-:W-:-:S04]  /*1dd0*/  UIADD3 UR19, UR5, 0x1, URZ ;  /* 0x0000000105137890 */ /* 0x000fc8000fffe03f */
[----:B------:R-:W-:-:S04]  /*1de0*/  UISETP.NE.AND UP0, UPT, UR19, 0x3, UPT ;  /* 0x000000031300788c */ /* 0x000fc8000bf05270 */
[----:B------:R-:W-:Y:S02]  /*1df0*/  USEL UR8, URZ, 0x1, UP0 ;  /* 0x000000013f087887 */ /* 0x000fe40008000000 */
[----:B------:R-:W-:Y:S02]  /*1e00*/  USEL UR19, UR19, URZ, UP0 ;  /* 0x0000003f13137287 */ /* 0x000fe40008000000 */
[----:B------:R-:W-:-:S06]  /*1e10*/  ULOP3.LUT UR8, UR4, UR8, URZ, 0x3c, !UPT ;  /* 0x0000000804087292 */ /* 0x000fcc000f8e3c3f */
[----:B------:R-:W-:Y:S01]  /*1e20*/  IMAD.U32 R88, RZ, RZ, UR8 ;  /* 0x00000008ff587e24 */ /* 0x000fe2000f8e00ff */
[----:B------:R-:W-:-:S06]  /*1e30*/  UMOV UR8, 0x1 ;  /* 0x0000000100087882 */ /* 0x000fcc0000000000 */
.L_x_20:
[----:B------:R-:W-:-:S06]  /*1e40*/  UISETP.GE.AND UP0, UPT, UR14, 0x1, UPT ;  /* 0x000000010e00788c */ /* 0x000fcc000bf06270 */
[----:B------:R-:W-:-:S13]  /*1e50*/  PLOP3.LUT P0, PT, PT, PT, UP0, 0x80, 0x0 ;  /* 0x000000000000781c */ /* 0x000fda0003f0f008 */
[----:B------:R-:W-:Y:S05]  /*1e60*/  @!P0 BRA `(.L_x_26) ;  /* 0x0000000400548947 */ /* 0x000fea0003800000 */
[----:B01----:R-:W-:Y:S01]  /*1e70*/  IMAD.U32 R16, RZ, RZ, UR14 ;  /* 0x0000000eff107e24 */ /* 0x003fe2000f8e00ff */
[----:B------:R-:W-:Y:S01]  /*1e80*/  ULDC UR25, c[0x0][0x50c] ;  /* 0x0001430000197ab9 */ /* 0x000fe20000000800 */
[----:B------:R-:W-:-:S07]  /*1e90*/  IMAD.U32 R17, RZ, RZ, UR5 ;  /* 0x00000005ff117e24 */ /* 0x000fce000f8e00ff */
.L_x_34:
[----:B------:R-:W-:-:S13]  /*1ea0*/  ISETP.NE.AND P1, PT, R86, 0x3, PT ;  /* 0x000000035600780c */ /* 0x000fda0003f25270 */
[----:B------:R-:W-:Y:S05]  /*1eb0*/  @!P1 BRA `(.L_x_27) ;  /* 0x0000000000049947 */ /* 0x000fea0003800000 */
[----:B------:R-:W-:Y:S01]  /*1ec0*/  BPT.TRAP 0x1 ;  /* 0x000000040000795c */ /* 0x000fe20000300000 */
.L_x_27:
[----:B------:R-:W-:Y:S01]  /*1ed0*/  ULEA UR9, UR19, UR12, 0x3 ;  /* 0x0000000c13097291 */ /* 0x000fe2000f8e183f */
[----:B------:R-:W-:-:S08]  /*1ee0*/  SHF.L.U32 R18, R88, 0x1f, RZ ;  /* 0x0000001f58127819 */ /* 0x000fd000000006ff */
[----:B------:R0:W1:Y:S01]  /*1ef0*/  SYNCS.PHASECHK.TRANS64.TRYWAIT P0, [UR9], R18 ;  /* 0x00000012ff0075a7 */ /* 0x0000620008000149 */
[----:B------:R-:W-:Y:S05]  /*1f00*/  @!P1 BRA `(.L_x_28) ;  /* 0x0000000000049947 */ /* 0x000fea0003800000 */
[----:B------:R-:W-:Y:S01]  /*1f10*/  BPT.TRAP 0x1 ;  /* 0x000000040000795c */ /* 0x000fe20000300000 */
.L_x_28:
[----:B-1----:R-:W-:Y:S05]  /*1f20*/  @P0 BRA `(.L_x_29) ;  /* 0x0000000000080947 */ /* 0x002fea0003800000 */
[----:B------:R-:W1:Y:S02]  /*1f30*/  SYNCS.PHASECHK.TRANS64.TRYWAIT P0, [UR9], R18 ;  /* 0x00000012ff0075a7 */ /* 0x000e640008000149 */
[----:B-1----:R-:W-:Y:S05]  /*1f40*/  @!P0 BRA `(.L_x_30) ;  /* 0x0000004800148947 */ /* 0x002fea0003800000 */
.L_x_29:
[----:B------:R-:W-:Y:S01]  /*1f50*/  UISETP.NE.AND UP0, UPT, UR7, URZ, UPT ;  /* 0x0000003f0700728c */ /* 0x000fe2000bf05270 */
[----:B------:R-:W-:Y:S01]  /*1f60*/  WARPGROUP.ARRIVE ;  /* 0x00000000000079c5 */ /* 0x000fe20000000000 */
[----:B------:R-:W-:Y:S02]  /*1f70*/  ULEA UR10, UR19, UR18, 0x7 ;  /* 0x00000012130a7291 */ /* 0x000fe4000f8e383f */
[----:B------:R-:W-:Y:S01]  /*1f80*/  USEL UR8, UR8, URZ, !UP0 ;  /* 0x0000003f08087287 */ /* 0x000fe2000c000000 */
[----:B------:R-:W-:Y:S01]  /*1f90*/  UMOV UR9, 0xc0000010 ;  /* 0xc000001000097882 */ /* 0x000fe20000000000 */
[----:B------:R-:W-:Y:S02]  /*1fa0*/  UMOV UR11, 0xc0000010 ;  /* 0xc0000010000b7882 */ /* 0x000fe40000000000 */
[----:B------:R-:W-:Y:S02]  /*1fb0*/  UISETP.NE.U32.AND UP0, UPT, UR8, URZ, UPT ;  /* 0x0000003f0800728c */ /* 0x000fe4000bf05070 */
[----:B------:R-:W-:-:S02]  /*1fc0*/  ULEA UR8, UR19, UR17, 0x7 ;  /* 0x0000001113087291 */ /* 0x000fc4000f8e383f */
[----:B------:R-:W-:-:S07]  /*1fd0*/  UIADD3 UR6, UR6, 0x1, URZ ;  /* 0x0000000106067890 */ /* 0x000fce000fffe03f */
[----:B------:R-:W-:Y:S01]  /*1fe0*/  QGMMA.64x64x32.F32.E4M3.E4M3 R24, gdesc[UR8], R24, UP0, gsb0 ;  /* 0x00e00000081879f3 */ /* 0x000fe2000b800818 */
[----:B------:R-:W-:-:S04]  /*1ff0*/  UISETP.NE.AND UP0, UPT, UR6, UR25, UPT ;  /* 0x000000190600728c */ /* 0x000fc8000bf05270 */
[----:B------:R-:W-:-:S06]  /*2000*/  USEL UR7, URZ, 0x1, UP0 ;  /* 0x000000013f077887 */ /* 0x000fcc0008000000 */
[----:B------:R-:W-:Y:S01]  /*2010*/  ISETP.NE.AND P0, PT, RZ, UR7, PT ;  /* 0x00000007ff007c0c */ /* 0x000fe2000bf05270 */
[----:B------:R-:W-:-:S12]  /*2020*/  WARPGROUP.DEPBAR.LE gsb0, 0x1 ;  /* 0x00008000000079c5 */ /* 0x000fd80000010100 */
[----:B------:R-:W-:Y:S05]  /*2030*/  @!P0 BRA `(.L_x_31) ;  /* 0x0000000000888947 */ /* 0x000fea0003800000 */
[----:B------:R-:W-:Y:S02]  /*2040*/  WARPGROUP.DEPBAR.LE gsb0, 0x0 ;  /* 0x00008000000079c5 */ /* 0x000fe40000010000 */
[----:B------:R-:W-:-:S01]  /*2050*/  FADD R85, R24, R85 ;  /* 0x0000005518557221 */ /* 0x000fc20000000000 */
[----:B------:R-:W-:Y:S01]  /*2060*/  FADD R84, R25, R84 ;  /* 0x0000005419547221 */ /* 0x000fe20000000000 */
        /* <DEDUP_REMOVED lines=30> */
[----:B------:R-:W-:-:S06]  /*2250*/  UMOV UR6, URZ ;  /* 0x0000003f00067c82 */ /* 0x000fcc0008000000 */
.L_x_31:
[----:B------:R-:W-:Y:S05]  /*2260*/  @!P1 BRA `(.L_x_32) ;  /* 0x0000000000049947 */ /* 0x000fea0003800000 */
[----:B------:R-:W-:Y:S01]  /*2270*/  BPT.TRAP 0x1 ;  /* 0x000000040000795c */ /* 0x000fe20000300000 */
.L_x_32:
[----:B------:R-:W-:-:S13]  /*2280*/  ISETP.NE.AND P0, PT, R13, RZ, PT ;  /* 0x000000ff0d00720c */ /* 0x000fda0003f05270 */
[----:B01----:R-:W-:-:S05]  /*2290*/  @P0 LEA R18, R17, UR12, 0x3 ;  /* 0x0000000c11120c11 */ /* 0x003fca000f8e18ff */
[----:B------:R-:W-:-:S05]  /*22a0*/  @P0 VIADD R19, R18, 0x18 ;  /* 0x0000001812130836 */ /* 0x000fca0000000000 */
[----:B------:R-:W-:-:S04]  /*22b0*/  @P0 PRMT R19, R12, 0x654, R19 ;  /* 0x000006540c130816 */ /* 0x000fc80000000013 */
[----:B------:R0:W-:Y:S01]  /*22c0*/  @P0 SYNCS.ARRIVE.TRANS64.RED.A1T0 RZ, [R19+URZ], RZ ;  /* 0x000000ff13ff09a7 */ /* 0x0001e2000810043f */
[----:B------:R-:W-:-:S13]  /*22d0*/  ISETP.GT.U32.AND P0, PT, R7, 0x1, PT ;  /* 0x000000010700780c */ /* 0x000fda0003f04070 */
[----:B0-----:R-:W-:Y:S05]  /*22e0*/  @P0 BRA `(.L_x_33) ;  /* 0x0000000000040947 */ /* 0x001fea0003800000 */
[----:B------:R-:W-:Y:S01]  /*22f0*/  BPT.TRAP 0x1 ;  /* 0x000000040000795c */ /* 0x000fe20000300000 */
.L_x_33:
[----:B------:R-:W-:Y:S01]  /*2300*/  UIADD3 UR19, UR19, 0x1, URZ ;  /* 0x0000000113137890 */ /* 0x000fe2000fffe03f */
[C---:B------:R-:W-:Y:S01]  /*2310*/  ISETP.GT.AND P1, PT, R16.reuse, 0x1, PT ;  /* 0x000000011000780c */ /* 0x040fe20003f24270 */
[----:B------:R-:W-:Y:S02]  /*2320*/  VIADD R17, R17, 0x1 ;  /* 0x0000000111117836 */ /* 0x000fe40000000000 */
[----:B------:R-:W-:Y:S01]  /*2330*/  UISETP.NE.AND UP0, UPT, UR19, 0x3, UPT ;  /* 0x000000031300788c */ /* 0x000fe2000bf05270 */
[----:B------:R-:W-:Y:S02]  /*2340*/  VIADD R16, R16, 0xffffffff ;  /* 0xffffffff10107836 */ /* 0x000fe40000000000 */
[C---:B------:R-:W-:Y:S01]  /*2350*/  ISETP.NE.AND P0, PT, R17.reuse, 0x3, PT ;  /* 0x000000031100780c */ /* 0x040fe20003f05270 */
[----:B------:R-:W-:Y:S02]  /*2360*/  USEL UR8, URZ, 0x1, UP0 ;  /* 0x000000013f087887 */ /* 0x000fe40008000000 */
[----:B------:R-:W-:Y:S01]  /*2370*/  USEL UR19, UR19, URZ, UP0 ;  /* 0x0000003f13137287 */ /* 0x000fe20008000000 */
[----:B------:R-:W-:-:S03]  /*2380*/  SEL R17, R17, RZ, P0 ;  /* 0x000000ff11117207 */ /* 0x000fc60000000000 */
[----:B------:R-:W-:Y:S01]  /*2390*/  LOP3.LUT R88, R88, UR8, RZ, 0x3c, !PT ;  /* 0x0000000858587c12 */ /* 0x000fe2000f8e3cff */
[----:B------:R-:W-:Y:S01]  /*23a0*/  UMOV UR8, 0x1 ;  /* 0x0000000100087882 */ /* 0x000fe20000000000 */
[----:B------:R-:W-:Y:S06]  /*23b0*/  @P1 BRA `(.L_x_34) ;  /* 0xfffffff800b81947 */ /* 0x000fec000383ffff */
.L_x_26:
[----:B------:R-:W-:Y:S01]  /*23c0*/  UISETP.NE.AND UP0, UPT, UR6, URZ, UPT ;  /* 0x0000003f0600728c */ /* 0x000fe2000bf05270 */
[----:B01----:R-:W0:Y:S01]  /*23d0*/  LDC R16, c[0x0][0x28c] ;  /* 0x0000a300ff107b82 */ /* 0x003e220000000800 */
[----:B------:R-:W-:Y:S02]  /*23e0*/  IMAD.U32 R17, RZ, RZ, UR24 ;  /* 0x00000018ff117e24 */ /* 0x000fe4000f8e00ff */
[----:B------:R-:W-:-:S06]  /*23f0*/  USEL UR6, URZ, 0x1, !UP0 ;  /* 0x000000013f067887 */ /* 0x000fcc000c000000 */
[----:B------:R-:W-:-:S13]  /*2400*/  ISETP.NE.AND P0, PT, RZ, UR6, PT ;  /* 0x00000006ff007c0c */ /* 0x000fda000bf05270 */
[----:B------:R-:W-:Y:S05]  /*2410*/  @!P0 BRA `(.L_x_35) ;  /* 0x0000000000848947 */ /* 0x000fea0003800000 */
[----:B------:R-:W-:Y:S02]  /*2420*/  WARPGROUP.DEPBAR.LE gsb0, 0x0 ;  /* 0x00008000000079c5 */ /* 0x000fe40000010000 */
[----:B------:R-:W-:Y:S01]  /*2430*/  FADD R85, R24, R85 ;  /* 0x0000005518557221 */ /* 0x000fe20000000000 */
        /* <DEDUP_REMOVED lines=30> */
[----:B------:R-:W-:-:S07]  /*2620*/  FADD R22, R22, R55 ;  /* 0x0000003716167221 */ /* 0x000fce0000000000 */
.L_x_35:
[----:B0-----:R-:W-:Y:S01]  /*2630*/  ISETP.GE.AND P0, PT, R16, 0x1, PT ;  /* 0x000000011000780c */ /* 0x001fe20003f06270 */
[----:B------:R0:W-:Y:S01]  /*2640*/  SYNCS.ARRIVE.TRANS64.A1T0 RZ, [R17+UR23], RZ ;  /* 0x000000ff11ff79a7 */ /* 0x0001e20008100017 */
[----:B------:R-:W-:-:S11]  /*2650*/  WARPGROUP.DEPBAR.LE gsb0, 0x0 ;  /* 0x00008000000079c5 */ /* 0x000fd60000010000 */
[----:B------:R-:W-:Y:S05]  /*2660*/  @!P0 BRA `(.L_x_36) ;  /* 0x0000000000488947 */ /* 0x000fea0003800000 */
[----:B------:R-:W-:-:S13]  /*2670*/  ISETP.NE.AND P0, PT, R86, 0x3, PT ;  /* 0x000000035600780c */ /* 0x000fda0003f05270 */
[----:B------:R-:W-:Y:S05]  /*2680*/  @!P0 BRA `(.L_x_37) ;  /* 0x0000000000048947 */ /* 0x000fea0003800000 */
[----:B------:R-:W-:Y:S01]  /*2690*/  BPT.TRAP 0x1 ;  /* 0x000000040000795c */ /* 0x000fe20000300000 */
.L_x_37:
[----:B------:R-:W-:-:S13]  /*26a0*/  ISETP.NE.AND P0, PT, R13, RZ, PT ;  /* 0x000000ff0d00720c */ /* 0x000fda0003f05270 */
[----:B------:R-:W-:-:S05]  /*26b0*/  VOTEU.ANY UP0, P0 ;  /* 0x00000000003f7886 */ /* 0x000fca0000000100 */
[----:B------:R-:W-:-:S06]  /*26c0*/  @UP0 UIADD3 UR6, UR14, UR5, URZ ;  /* 0x000000050e060290 */ /* 0x000fcc000fffe03f */
[----:B------:R-:W-:Y:S02]  /*26d0*/  IMAD.U32 R16, RZ, RZ, UR6 ;  /* 0x00000006ff107e24 */ /* 0x000fe4000f8e00ff */
[----:B------:R-:W-:Y:S02]  /*26e0*/  IMAD.U32 R19, RZ, RZ, UR6 ;  /* 0x00000006ff137e24 */ /* 0x000fe4000f8e00ff */
[----:B0-----:R-:W-:-:S05]  /*26f0*/  @P0 IMAD.WIDE.U32 R16, R16, -0x55555555, RZ ;  /* 0xaaaaaaab10100825 */ /* 0x001fca00078e00ff */
[----:B------:R-:W-:-:S05]  /*2700*/  @P0 SHF.R.U32.HI R16, RZ, 0x1, R17 ;  /* 0x00000001ff100819 */ /* 0x000fca0000011611 */
[----:B------:R-:W-:-:S05]  /*2710*/  @P0 IMAD R16, R16, -0x3, R19 ;  /* 0xfffffffd10100824 */ /* 0x000fca00078e0213 */
[----:B------:R-:W-:-:S05]  /*2720*/  @P0 LEA R16, R16, UR12, 0x3 ;  /* 0x0000000c10100c11 */ /* 0x000fca000f8e18ff */
[----:B------:R-:W-:-:S05]  /*2730*/  @P0 VIADD R17, R16, 0x18 ;  /* 0x0000001810110836 */ /* 0x000fca0000000000 */
[----:B------:R-:W-:-:S04]  /*2740*/  @P0 PRMT R17, R12, 0x654, R17 ;  /* 0x000006540c110816 */ /* 0x000fc80000000011 */
[----:B------:R1:W-:Y:S01]  /*2750*/  @P0 SYNCS.ARRIVE.TRANS64.RED.A1T0 RZ, [R17+URZ], RZ ;  /* 0x000000ff11ff09a7 */ /* 0x0003e2000810043f */
[----:B------:R-:W-:-:S13]  /*2760*/  ISETP.GT.U32.AND P0, PT, R7, 0x1, PT ;  /* 0x000000010700780c */ /* 0x000fda0003f04070 */
[----:B-1----:R-:W-:Y:S05]  /*2770*/  @P0 BRA `(.L_x_36) ;  /* 0x0000000000040947 */ /* 0x002fea0003800000 */
[----:B------:R-:W-:Y:S01]  /*2780*/  BPT.TRAP 0x1 ;  /* 0x000000040000795c */ /* 0x000fe20000300000 */
.L_x_36:
[----:B------:R-:W-:Y:S01]  /*2790*/  SHF.L.U32 R16, R87, 0x1f, RZ ;  /* 0x0000001f57107819 */ /* 0x000fe200000006ff */
[----:B------:R-:W-:Y:S01]  /*27a0*/  UIADD3 UR5, UR22, UR5, URZ ;  /* 0x0000000516057290 */ /* 0x000fe2000fffe03f */
[----:B------:R-:W1:Y:S01]  /*27b0*/  LDC R31, c[0x0][0x288] ;  /* 0x0000a200ff1f7b82 */ /* 0x000e620000000800 */
[----:B------:R-:W-:Y:S01]  /*27c0*/  UISETP.GE.U32.AND UP1, UPT, UR22, 0x3, UPT ;  /* 0x000000031600788c */ /* 0x000fe2000bf26070 */
[----:B------:R-:W-:Y:S01]  /*27d0*/  IMAD.SHL.U32 R24, R20, 0x2, RZ ;  /* 0x0000000214187824 */ /* 0x000fe200078e00ff */
[----:B------:R-:W-:Y:S02]  /*27e0*/  UISETP.GT.U32.AND UP0, UPT, UR5, 0x2, UPT ;  /* 0x000000020500788c */ /* 0x000fe4000bf04070 */
[----:B------:R-:W-:Y:S02]  /*27f0*/  UIMAD.WIDE.U32 UR6, UR5, -0x55555555, URZ ;  /* 0xaaaaaaab050678a5 */ /* 0x000fe4000f8e003f */
[----:B------:R-:W-:Y:S01]  /*2800*/  UISETP.LT.U32.AND UP0, UPT, UR22, 0x3, UP0 ;  /* 0x000000031600788c */ /* 0x000fe20008701070 */
[----:B------:R-:W4:Y:S01]  /*2810*/  SYNCS.PHASECHK.TRANS64.TRYWAIT P0, [UR15+0x8], R16 ;  /* 0x00000810ff0075a7 */ /* 0x000f22000800014f */
[----:B------:R-:W-:Y:S01]  /*2820*/  USHF.R.U32.HI UR6, URZ, 0x1, UR7 ;  /* 0x000000013f067899 */ /* 0x000fe20008011607 */
[----:B------:R-:W-:Y:S01]  /*2830*/  SHF.R.S32.HI R25, RZ, 0x1f, R24 ;  /* 0x0000001fff197819 */ /* 0x000fe20000011418 */
[----:B------:R-:W-:-:S02]  /*2840*/  USEL UR8, URZ, 0x1, !UP0 ;  /* 0x000000013f087887 */ /* 0x000fc4000c000000 */
[----:B------:R-:W-:Y:S02]  /*2850*/  UIMAD UR5, UR6, -0x3, UR5 ;  /* 0xfffffffd060578a4 */ /* 0x000fe4000f8e0205 */
[----:B------:R-:W-:-:S04]  /*2860*/  ULOP3.LUT UR4, UR4, UR8, URZ, 0x3c, !UPT ;  /* 0x0000000804047292 */ /* 0x000fc8000f8e3c3f */
[----:B------:R-:W-:Y:S01]  /*2870*/  @UP1 ULOP3.LUT UR4, UR4, 0x1, UR6, 0x78, !UPT ;  /* 0x0000000104041892 */ /* 0x000fe2000f8e7806 */
[----:B-1--4-:R-:W-:Y:S11]  /*2880*/  @!P0 BRA `(.L_x_38) ;  /* 0x0000003c00dc8947 */ /* 0x012ff60003800000 */
.L_x_131:
[----:B------:R-:W-:Y:S01]  /*2890*/  IMAD.SHL.U32 R33, R4, 0x40, RZ ;  /* 0x0000004004217824 */ /* 0x000fe200078e00ff */
[----:B------:R-:W-:Y:S01]  /*28a0*/  ULDC UR8, c[0x0][0x284] ;  /* 0x0000a10000087ab9 */ /* 0x000fe20000000800 */
[----:B------:R-:W-:Y:S01]  /*28b0*/  IMAD.SHL.U32 R4, R6, 0x40, RZ ;  /* 0x0000004006047824 */ /* 0x000fe200078e00ff */
[----:B------:R-:W-:Y:S01]  /*28c0*/  SHF.R.S32.HI R32, RZ, 0x1f, R5 ;  /* 0x0000001fff207819 */ /* 0x000fe20000011405 */
[----:B------:R-:W-:Y:S01]  /*28d0*/  ULDC.64 UR6, c[0x0][0x5d0] ;  /* 0x0001740000067ab9 */ /* 0x000fe20000000a00 */
[----:B------:R-:W-:Y:S01]  /*28e0*/  SHF.R.S32.HI R30, RZ, 0x1f, R33 ;  /* 0x0000001fff1e7819 */ /* 0x000fe20000011421 */
[----:B0-----:R-:W-:Y:S01]  /*28f0*/  IMAD.WIDE.U32 R16, R5, UR6, R24 ;  /* 0x0000000605107c25 */ /* 0x001fe2000f8e0018 */
[----:B------:R-:W-:-:S03]  /*2900*/  ISETP.GE.AND P0, PT, R4, UR8, PT ;  /* 0x0000000804007c0c */ /* 0x000fc6000bf06270 */
[----:B------:R-:W-:Y:S01]  /*2910*/  IMAD R18, R32, UR6, RZ ;  /* 0x0000000620127c24 */ /* 0x000fe2000f8e02ff */
[C---:B------:R-:W-:Y:S02]  /*2920*/  ISETP.GE.OR P0, PT, R33.reuse, R31, P0 ;  /* 0x0000001f2100720c */ /* 0x040fe40000706670 */
[----:B------:R-:W-:Y:S01]  /*2930*/  IADD3 R16, P1, R33, R16, RZ ;  /* 0x0000001021107210 */ /* 0x000fe20007f3e0ff */
[----:B------:R-:W-:-:S05]  /*2940*/  IMAD R19, R5, UR7, R18 ;  /* 0x0000000705137c24 */ /* 0x000fca000f8e0212 */
[----:B------:R-:W-:-:S05]  /*2950*/  IADD3.X R17, R30, R17, R19, P1, !PT ;  /* 0x000000111e117210 */ /* 0x000fca0000ffe413 */
[----:B------:R-:W-:Y:S05]  /*2960*/  @P0 BRA `(.L_x_39) ;  /* 0x0000002400a80947 */ /* 0x000fea0003800000 */
[----:B------:R-:W0:Y:S01]  /*2970*/  LDC.64 R26, c[0x0][0x5c8] ;  /* 0x00017200ff1a7b82 */ /* 0x000e220000000a00 */
[----:B------:R-:W-:Y:S01]  /*2980*/  IMAD.WIDE R28, R6, 0x40, R10 ;  /* 0x00000040061c7825 */ /* 0x000fe200078e020a */
[----:B------:R-:W-:Y:S01]  /*2990*/  ULDC.64 UR6, c[0x0][0x5c0] ;  /* 0x0001700000067ab9 */ /* 0x000fe20000000a00 */
[----:B------:R-:W-:Y:S02]  /*29a0*/  BSSY B0, `(.L_x_39) ;  /* 0x0000266000007945 */ /* 0x000fe40003800000 */
[-C--:B0-----:R-:W-:Y:S02]  /*29b0*/  IMAD R6, R29, R26.reuse, RZ ;  /* 0x0000001a1d067224 */ /* 0x081fe400078e02ff */
[----:B------:R-:W-:-:S04]  /*29c0*/  IMAD.WIDE.U32 R16, R28, R26, R16 ;  /* 0x0000001a1c107225 */ /* 0x000fc800078e0010 */
[----:B------:R-:W-:Y:S01]  /*29d0*/  IMAD R19, R28, R27, R6 ;  /* 0x0000001b1c137224 */ /* 0x000fe200078e0206 */
[----:B------:R-:W-:Y:S02]  /*29e0*/  LEA R18, P0, R26, R16, 0x3 ;  /* 0x000000101a127211 */ /* 0x000fe400078018ff */
[----:B------:R-:W-:Y:S01]  /*29f0*/  IADD3 R16, P1, R16, UR6, RZ ;  /* 0x0000000610107c10 */ /* 0x000fe2000ff3e0ff */
[----:B------:R-:W-:Y:S01]  /*2a00*/  IMAD.IADD R19, R17, 0x1, R19 ;  /* 0x0000000111137824 */ /* 0x000fe200078e0213 */
[----:B------:R-:W-:-:S04]  /*2a10*/  IADD3 R18, P2, R18, UR6, RZ ;  /* 0x0000000612127c10 */ /* 0x000fc8000ff5e0ff */
[----:B------:R-:W-:Y:S01]  /*2a20*/  LEA.HI.X R6, R26, R19, R27, 0x3, P0 ;  /* 0x000000131a067211 */ /* 0x000fe200000f1c1b */
[----:B------:R-:W-:Y:S01]  /*2a30*/  IMAD R26, R20, -0x2, R31 ;  /* 0xfffffffe141a7824 */ /* 0x000fe200078e021f */
[----:B---3-5:R-:W-:Y:S02]  /*2a40*/  FSETP.NEU.AND P0, PT, R15, RZ, PT ;  /* 0x000000ff0f00720b */ /* 0x028fe40003f0d000 */
[----:B------:R-:W-:Y:S01]  /*2a50*/  IADD3.X R17, R19, UR7, RZ, P1, !PT ;  /* 0x0000000713117c10 */ /* 0x000fe20008ffe4ff */
[----:B------:R-:W-:Y:S01]  /*2a60*/  IMAD.IADD R26, R26, 0x1, -R33 ;  /* 0x000000011a1a7824 */ /* 0x000fe200078e0a21 */
[----:B------:R-:W-:Y:S01]  /*2a70*/  IADD3.X R19, R6, UR7, RZ, P2, !PT ;  /* 0x0000000706137c10 */ /* 0x000fe200097fe4ff */
[----:B------:R-:W-:-:S08]  /*2a80*/  IMAD.IADD R6, R21, 0x1, -R4 ;  /* 0x0000000115067824 */ /* 0x000fd000078e0a04 */
[----:B------:R-:W-:Y:S05]  /*2a90*/  @!P0 BRA `(.L_x_40) ;  /* 0x0000001c00188947 */ /* 0x000fea0003800000 */
[----:B------:R-:W-:Y:S01]  /*2aa0*/  ULDC.64 UR6, c[0x0][0x5b8] ;  /* 0x00016e0000067ab9 */ /* 0x000fe20000000a00 */
[----:B------:R-:W-:Y:S01]  /*2ab0*/  ULDC.64 UR8, c[0x0][0x5a8] ;  /* 0x00016a0000087ab9 */ /* 0x000fe20000000a00 */
[----:B------:R-:W-:Y:S01]  /*2ac0*/  IMAD.WIDE.U32 R24, R5, UR6, R24 ;  /* 0x0000000605187c25 */ /* 0x000fe2000f8e0018 */
[----:B------:R-:W-:Y:S03]  /*2ad0*/  BSSY B1, `(.L_x_41) ;  /* 0x0000010000017945 */ /* 0x000fe60003800000 */
[----:B------:R-:W-:Y:S01]  /*2ae0*/  IMAD R4, R32, UR6, RZ ;  /* 0x0000000620047c24 */ /* 0x000fe2000f8e02ff */
[----:B------:R-:W-:-:S03]  /*2af0*/  IADD3 R24, P0, R33, R24, RZ ;  /* 0x0000001821187210 */ /* 0x000fc60007f1e0ff */
[----:B------:R-:W-:Y:S01]  /*2b00*/  IMAD R5, R5, UR7, R4 ;  /* 0x0000000705057c24 */ /* 0x000fe2000f8e0204 */
[----:B------:R-:W-:Y:S02]  /*2b10*/  ULDC.64 UR6, c[0x0][0x5b0] ;  /* 0x00016c0000067ab9 */ /* 0x000fe40000000a00 */
[----:B------:R-:W-:Y:S02]  /*2b20*/  IMAD R27, R29, UR6, RZ ;  /* 0x000000061d1b7c24 */ /* 0x000fe4000f8e02ff */
[----:B------:R-:W-:Y:S02]  /*2b30*/  IADD3.X R25, R30, R25, R5, P0, !PT ;  /* 0x000000191e197210 */ /* 0x000fe400007fe405 */
[----:B------:R-:W-:Y:S01]  /*2b40*/  ISETP.GE.AND P0, PT, R26, 0x1, PT ;  /* 0x000000011a00780c */ /* 0x000fe20003f06270 */
[C---:B------:R-:W-:Y:S02]  /*2b50*/  IMAD R27, R28.reuse, UR7, R27 ;  /* 0x000000071c1b7c24 */ /* 0x040fe4000f8e021b */
[----:B------:R-:W-:Y:S01]  /*2b60*/  IMAD.WIDE.U32 R4, R28, UR6, R24 ;  /* 0x000000061c047c25 */ /* 0x000fe2000f8e0018 */
[----:B------:R-:W-:-:S02]  /*2b70*/  ISETP.LT.OR P3, PT, R6, 0x1, !P0 ;  /* 0x000000010600780c */ /* 0x000fc40004761670 */
[----:B------:R-:W-:-:S04]  /*2b80*/  IADD3 R4, P1, R4, UR8, RZ ;  /* 0x0000000804047c10 */ /* 0x000fc8000ff3e0ff */
[--C-:B------:R-:W-:Y:S02]  /*2b90*/  IADD3.X R5, R5, UR9, R27.reuse, P1, !PT ;  /* 0x0000000905057c10 */ /* 0x100fe40008ffe41b */
[----:B------:R-:W-:-:S05]  /*2ba0*/  PRMT R27, RZ, 0x7610, R27 ;  /* 0x00007610ff1b7816 */ /* 0x000fca000000001b */
[----:B------:R-:W-:Y:S05]  /*2bb0*/  @P3 BRA `(.L_x_42) ;  /* 0x0000000000043947 */ /* 0x000fea0003800000 */
[----:B------:R0:W5:Y:S02]  /*2bc0*/  LDG.E.U8 R27, desc[UR20][R4.64] ;  /* 0x00000014041b7981 */ /* 0x000164000c1e1100 */
.L_x_42:
[----:B------:R-:W-:Y:S05]  /*2bd0*/  BSYNC B1 ;  /* 0x0000000000017941 */ /* 0x000fea0003800000 */
.L_x_41:
[----:B-----5:R-:W-:Y:S01]  /*2be0*/  LOP3.LUT R27, R27, 0xff, RZ, 0xc0, !PT ;  /* 0x000000ff1b1b7812 */ /* 0x020fe200078ec0ff */
[----:B------:R-:W-:Y:S01]  /*2bf0*/  BSSY B1, `(.L_x_43) ;  /* 0x000000c000017945 */ /* 0x000fe20003800000 */
[----:B------:R-:W-:Y:S02]  /*2c00*/  ISETP.GE.AND P1, PT, R26, 0x2, PT ;  /* 0x000000021a00780c */ /* 0x000fe40003f26270 */
[----:B------:R-:W-:Y:S02]  /*2c10*/  F2FP.F16.E4M3.UNPACK_B R27, R27 ;  /* 0x0000001bff1b723e */ /* 0x000fe400020006ff */
[----:B------:R-:W-:-:S03]  /*2c20*/  ISETP.LT.OR P2, PT, R6, 0x1, !P1 ;  /* 0x000000010600780c */ /* 0x000fc60004f41670 */
[----:B------:R-:W-:Y:S01]  /*2c30*/  HADD2.F32 R30, -RZ, R27.H0_H0 ;  /* 0x2000001bff1e7230 */ /* 0x000fe20000004100 */
[----:B------:R-:W-:-:S04]  /*2c40*/  PRMT R27, RZ, 0x7610, R27 ;  /* 0x00007610ff1b7816 */ /* 0x000fc8000000001b */
[----:B------:R-:W-:-:S04]  /*2c50*/  FMUL R30, R30, R15 ;  /* 0x0000000f1e1e7220 */ /* 0x000fc80000400000 */
[----:B--2---:R-:W-:-:S05]  /*2c60*/  FFMA R30, R85, R14, R30 ;  /* 0x0000000e551e7223 */ /* 0x004fca000000001e */
[----:B------:R-:W-:-:S05]  /*2c70*/  F2FP.SATFINITE.E4M3.F32.PACK_AB_MERGE_C R31, RZ, R30, RZ ;  /* 0x0000001eff1f723e */ /* 0x000fca00048070ff */
[----:B------:R1:W-:Y:S01]  /*2c80*/  @!P3 STG.E.U8 desc[UR20][R16.64], R31 ;  /* 0x0000001f1000b986 */ /* 0x0003e2000c101114 */
[----:B------:R-:W-:Y:S05]  /*2c90*/  @P2 BRA `(.L_x_44) ;  /* 0x0000000000042947 */ /* 0x000fea0003800000 */
[----:B------:R2:W5:Y:S02]  /*2ca0*/  LDG.E.U8 R27, desc[UR20][R4.64+0x1] ;  /* 0x00000114041b7981 */ /* 0x000564000c1e1100 */
.L_x_44:
[----:B------:R-:W-:Y:S05]  /*2cb0*/  BSYNC B1 ;  /* 0x0000000000017941 */ /* 0x000fea0003800000 */
.L_x_43:
[----:B-----5:R-:W-:Y:S01]  /*2cc0*/  LOP3.LUT R27, R27, 0xff, RZ, 0xc0, !PT ;  /* 0x000000ff1b1b7812 */ /* 0x020fe200078ec0ff */
[----:B------:R-:W-:Y:S01]  /*2cd0*/  BSSY B1, `(.L_x_45) ;  /* 0x0000012000017945 */ /* 0x000fe20003800000 */
[----:B-1----:R-:W-:Y:S02]  /*2ce0*/  IADD3 R31, P3, R28, 0x8, RZ ;  /* 0x000000081c1f7810 */ /* 0x002fe40007f7e0ff */
[----:B------:R-:W-:Y:S02]  /*2cf0*/  F2FP.F16.E4M3.UNPACK_B R27, R27 ;  /* 0x0000001bff1b723e */ /* 0x000fe400020006ff */
[----:B------:R-:W-:Y:S01]  /*2d00*/  ISETP.LT.OR P0, PT, R6, 0x9, !P0 ;  /* 0x000000090600780c */ /* 0x000fe20004701670 */
[----:B------:R-:W-:Y:S02]  /*2d10*/  IMAD.X R29, RZ, RZ, R29, P3 ;  /* 0x000000ffff1d7224 */ /* 0x000fe400018e061d */
[----:B------:R-:W-:Y:S02]  /*2d20*/  HADD2.F32 R28, -RZ, R27.H0_H0 ;  /* 0x2000001bff1c7230 */ /* 0x000fe40000004100 */
[----:B------:R-:W-:-:S04]  /*2d30*/  IMAD.WIDE.U32 R24, R31, UR6, R24 ;  /* 0x000000061f187c25 */ /* 0x000fc8000f8e0018 */
[----:B------:R-:W-:Y:S01]  /*2d40*/  FMUL R27, R28, R15 ;  /* 0x0000000f1c1b7220 */ /* 0x000fe20000400000 */
[----:B------:R-:W-:Y:S01]  /*2d50*/  IMAD R28, R29, UR6, RZ ;  /* 0x000000061d1c7c24 */ /* 0x000fe2000f8e02ff */
[----:B------:R-:W-:Y:S02]  /*2d60*/  IADD3 R24, P3, R24, UR8, RZ ;  /* 0x0000000818187c10 */ /* 0x000fe4000ff7e0ff */
[----:B------:R-:W-:Y:S01]  /*2d70*/  FFMA R27, R84, R14, R27 ;  /* 0x0000000e541b7223 */ /* 0x000fe2000000001b */
[----:B------:R-:W-:-:S04]  /*2d80*/  IMAD R31, R31, UR7, R28 ;  /* 0x000000071f1f7c24 */ /* 0x000fc8000f8e021c */
[----:B------:R-:W-:Y:S02]  /*2d90*/  F2FP.SATFINITE.E4M3.F32.PACK_AB_MERGE_C R29, RZ, R27, RZ ;  /* 0x0000001bff1d723e */ /* 0x000fe400048070ff */
[----:B------:R-:W-:Y:S02]  /*2da0*/  IADD3.X R25, R25, UR9, R31, P3, !PT ;  /* 0x0000000919197c10 */ /* 0x000fe40009ffe41f */
[----:B------:R-:W-:Y:S01]  /*2db0*/  PRMT R27, RZ, 0x7610, R27 ;  /* 0x00007610ff1b7816 */ /* 0x000fe2000000001b */
[----:B------:R1:W-:Y:S01]  /*2dc0*/  @!P2 STG.E.U8 desc[UR20][R16.64+0x1], R29 ;  /* 0x0000011d1000a986 */ /* 0x0003e2000c101114 */
[----:B------:R-:W-:Y:S05]  /*2dd0*/  @P0 BRA `(.L_x_46) ;  /* 0x0000000000040947 */ /* 0x000fea0003800000 */
[----:B------:R3:W5:Y:S02]  /*2de0*/  LDG.E.U8 R27, desc[UR20][R24.64] ;  /* 0x00000014181b7981 */ /* 0x000764000c1e1100 */
.L_x_46:
[----:B------:R-:W-:Y:S05]  /*2df0*/  BSYNC B1 ;  /* 0x0000000000017941 */ /* 0x000fea0003800000 */
.L_x_45:
[----:B-----5:R-:W-:Y:S01]  /*2e00*/  LOP3.LUT R27, R27, 0xff, RZ, 0xc0, !PT ;  /* 0x000000ff1b1b7812 */ /* 0x020fe200078ec0ff */
[----:B------:R-:W-:Y:S01]  /*2e10*/  BSSY B1, `(.L_x_47) ;  /* 0x000000b000017945 */ /* 0x000fe20003800000 */
[----:B------:R-:W-:Y:S02]  /*2e20*/  ISETP.LT.OR P1, PT, R6, 0x9, !P1 ;  /* 0x000000090600780c */ /* 0x000fe40004f21670 */
[----:B------:R-:W-:-:S05]  /*2e30*/  F2FP.F16.E4M3.UNPACK_B R27, R27 ;  /* 0x0000001bff1b723e */ /* 0x000fca00020006ff */
[----:B------:R-:W-:Y:S01]  /*2e40*/  HADD2.F32 R28, -RZ, R27.H0_H0 ;  /* 0x2000001bff1c7230 */ /* 0x000fe20000004100 */
[----:B------:R-:W-:-:S04]  /*2e50*/  PRMT R27, RZ, 0x7610, R27 ;  /* 0x00007610ff1b7816 */ /* 0x000fc8000000001b */
[----:B------:R-:W-:-:S04]  /*2e60*/  FMUL R28, R28, R15 ;  /* 0x0000000f1c1c7220 */ /* 0x000fc80000400000 */
[----:B------:R-:W-:-:S05]  /*2e70*/  FFMA R28, R83, R14, R28 ;  /* 0x0000000e531c7223 */ /* 0x000fca000000001c */
[----:B-1----:R-:W-:-:S05]  /*2e80*/  F2FP.SATFINITE.E4M3.F32.PACK_AB_MERGE_C R29, RZ, R28, RZ ;  /* 0x0000001cff1d723e */ /* 0x002fca00048070ff */
[----:B------:R1:W-:Y:S01]  /*2e90*/  @!P0 STG.E.U8 desc[UR20][R18.64], R29 ;  /* 0x0000001d12008986 */ /* 0x0003e2000c101114 */
[----:B------:R-:W-:Y:S05]  /*2ea0*/  @P1 BRA `(.L_x_48) ;  /* 0x0000000000041947 */ /* 0x000fea0003800000 */
[----:B------:R4:W5:Y:S02]  /*2eb0*/  LDG.E.U8 R27, desc[UR20][R24.64+0x1] ;  /* 0x00000114181b7981 */ /* 0x000964000c1e1100 */
.L_x_48:
[----:B------:R-:W-:Y:S05]  /*2ec0*/  BSYNC B1 ;  /* 0x0000000000017941 */ /* 0x000fea0003800000 */
.L_x_47:
[----:B-----5:R-:W-:Y:S01]  /*2ed0*/  LOP3.LUT R27, R27, 0xff, RZ, 0xc0, !PT ;  /* 0x000000ff1b1b7812 */ /* 0x020fe200078ec0ff */
[----:B------:R-:W-:Y:S01]  /*2ee0*/  BSSY B1, `(.L_x_49) ;  /* 0x000000c000017945 */ /* 0x000fe20003800000 */
[----:B------:R-:W-:Y:S02]  /*2ef0*/  ISETP.GE.AND P0, PT, R26, 0x9, PT ;  /* 0x000000091a00780c */ /* 0x000fe40003f06270 */
[----:B------:R-:W-:Y:S02]  /*2f00*/  F2FP.F16.E4M3.UNPACK_B R27, R27 ;  /* 0x0000001bff1b723e */ /* 0x000fe400020006ff */
[----:B------:R-:W-:-:S03]  /*2f10*/  ISETP.LT.OR P2, PT, R6, 0x1, !P0 ;  /* 0x000000010600780c */ /* 0x000fc60004741670 */
[----:B------:R-:W-:-:S05]  /*2f20*/  HADD2.F32 R28, -RZ, R27.H0_H0 ;  /* 0x2000001bff1c7230 */ /* 0x000fca0000004100 */
[----:B------:R-:W-:-:S04]  /*2f30*/  FMUL R27, R28, R15 ;  /* 0x0000000f1c1b7220 */ /* 0x000fc80000400000 */
[----:B------:R-:W-:-:S05]  /*2f40*/  FFMA R27, R82, R14, R27 ;  /* 0x0000000e521b7223 */ /* 0x000fca000000001b */
[----:B-1----:R-:W-:Y:S02]  /*2f50*/  F2FP.SATFINITE.E4M3.F32.PACK_AB_MERGE_C R29, RZ, R27, RZ ;  /* 0x0000001bff1d723e */ /* 0x002fe400048070ff */
[----:B------:R-:W-:-:S03]  /*2f60*/  PRMT R27, RZ, 0x7610, R27 ;  /* 0x00007610ff1b7816 */ /* 0x000fc6000000001b */
[----:B------:R1:W-:Y:S01]  /*2f70*/  @!P1 STG.E.U8 desc[UR20][R18.64+0x1], R29 ;  /* 0x0000011d12009986 */ /* 0x0003e2000c101114 */
[----:B------:R-:W-:Y:S05]  /*2f80*/  @P2 BRA `(.L_x_50) ;  /* 0x0000000000042947 */ /* 0x000fea0003800000 */
[----:B------:R0:W5:Y:S02]  /*2f90*/  LDG.E.U8 R27, desc[UR20][R4.64+0x8] ;  /* 0x00000814041b7981 */ /* 0x000164000c1e1100 */
.L_x_50:
[----:B------:R-:W-:Y:S05]  /*2fa0*/  BSYNC B1 ;  /* 0x0000000000017941 */ /* 0x000fea0003800000 */
.L_x_49:
        /* <DEDUP_REMOVED lines=13> */
.L_x_52:
[----:B------:R-:W-:Y:S05]  /*3080*/  BSYNC B1 ;  /* 0x0000000000017941 */ /* 0x000fea0003800000 */
.L_x_51:
[----:B-----5:R-:W-:Y:S01]  /*3090*/  LOP3.LUT R27, R27, 0xff, RZ, 0xc0, !PT ;  /* 0x000000ff1b1b7812 */ /* 0x020fe200078ec0ff */
[----:B------:R-:W-:Y:S01]  /*30a0*/  BSSY B1, `(.L_x_53) ;  /* 0x000000b000017945 */ /* 0x000fe20003800000 */
[----:B------:R-:W-:Y:S02]  /*30b0*/  ISETP.LT.OR P0, PT, R6, 0x9, !P0 ;  /* 0x000000090600780c */ /* 0x000fe40004701670 */
[----:B------:R-:W-:-:S05]  /*30c0*/  F2FP.F16.E4M3.UNPACK_B R27, R27 ;  /* 0x0000001bff1b723e */ /* 0x000fca00020006ff */
        /* <DEDUP_REMOVED lines=8> */
.L_x_54:
[----:B------:R-:W-:Y:S05]  /*3150*/  BSYNC B1 ;  /* 0x0000000000017941 */ /* 0x000fea0003800000 */
.L_x_53:
        /* <DEDUP_REMOVED lines=12> */
.L_x_56:
[----:B------:R-:W-:Y:S05]  /*3220*/  BSYNC B1 ;  /* 0x0000000000017941 */ /* 0x000fea0003800000 */
.L_x_55:
        /* <DEDUP_REMOVED lines=13> */
.L_x_58:
[----:B------:R-:W-:Y:S05]  /*3300*/  BSYNC B1 ;  /* 0x0000000000017941 */ /* 0x000fea0003800000 */
.L_x_57:
        /* <DEDUP_REMOVED lines=13> */
.L_x_60:
[----:B------:R-:W-:Y:S05]  /*33e0*/  BSYNC B1 ;  /* 0x0000000000017941 */ /* 0x000fea0003800000 */
.L_x_59:
        /* <DEDUP_REMOVED lines=12> */
.L_x_62:
[----:B------:R-:W-:Y:S05]  /*34b0*/  BSYNC B1 ;  /* 0x0000000000017941 */ /* 0x000fea0003800000 */
.L_x_61:
        /* <DEDUP_REMOVED lines=12> */
.L_x_64:
[----:B------:R-:W-:Y:S05]  /*3580*/  BSYNC B1 ;  /* 0x0000000000017941 */ /* 0x000fea0003800000 */
.L_x_63:
        /* <DEDUP_REMOVED lines=13> */
.L_x_66:
[----:B------:R-:W-:Y:S05]  /*3660*/  BSYNC B1 ;  /* 0x0000000000017941 */ /* 0x000fea0003800000 */
.L_x_65:
        /* <DEDUP_REMOVED lines=13> */
.L_x_68:
[----:B------:R-:W-:Y:S05]  /*3740*/  BSYNC B1 ;  /* 0x0000000000017941 */ /* 0x000fea0003800000 */
.L_x_67:
        /* <DEDUP_REMOVED lines=12> */
.L_x_70:
[----:B------:R-:W-:Y:S05]  /*3810*/  BSYNC B1 ;  /* 0x0000000000017941 */ /* 0x000fea0003800000 */
.L_x_69:
        /* <DEDUP_REMOVED lines=12> */
.L_x_72:
[----:B------:R-:W-:Y:S05]  /*38e0*/  BSYNC B1 ;  /* 0x0000000000017941 */ /* 0x000fea0003800000 */
.L_x_71:
        /* <DEDUP_REMOVED lines=13> */
.L_x_74:
[----:B------:R-:W-:Y:S05]  /*39c0*/  BSYNC B1 ;  /* 0x0000000000017941 */ /* 0x000fea0003800000 */
.L_x_73:
        /* <DEDUP_REMOVED lines=13> */
.L_x_76:
[----:B------:R-:W-:Y:S05]  /*3aa0*/  BSYNC B1 ;  /* 0x0000000000017941 */ /* 0x000fea0003800000 */
.L_x_75:
        /* <DEDUP_REMOVED lines=12> */
.L_x_78:
[----:B------:R-:W-:Y:S05]  /*3b70*/  BSYNC B1 ;  /* 0x0000000000017941 */ /* 0x000fea0003800000 */
.L_x_77:
        /* <DEDUP_REMOVED lines=12> */
.L_x_80:
[----:B------:R-:W-:Y:S05]  /*3c40*/  BSYNC B1 ;  /* 0x0000000000017941 */ /* 0x000fea0003800000 */
.L_x_79:
        /* <DEDUP_REMOVED lines=13> */
.L_x_82:
[----:B------:R-:W-:Y:S05]  /*3d20*/  BSYNC B1 ;  /* 0x0000000000017941 */ /* 0x000fea0003800000 */
.L_x_81:
        /* <DEDUP_REMOVED lines=13> */
.L_x_84:
[----:B------:R-:W-:Y:S05]  /*3e00*/  BSYNC B1 ;  /* 0x0000000000017941 */ /* 0x000fea0003800000 */
.L_x_83:
        /* <DEDUP_REMOVED lines=12> */
.L_x_86:
[----:B------:R-:W-:Y:S05]  /*3ed0*/  BSYNC B1 ;  /* 0x0000000000017941 */ /* 0x000fea0003800000 */
.L_x_85:
        /* <DEDUP_REMOVED lines=12> */
.L_x_88:
[----:B------:R-:W-:Y:S05]  /*3fa0*/  BSYNC B1 ;  /* 0x0000000000017941 */ /* 0x000fea0003800000 */
.L_x_87:
        /* <DEDUP_REMOVED lines=13> */
.L_x_90:
[----:B------:R-:W-:Y:S05]  /*4080*/  BSYNC B1 ;  /* 0x0000000000017941 */ /* 0x000fea0003800000 */
.L_x_89:
        /* <DEDUP_REMOVED lines=13> */
.L_x_92:
[----:B------:R-:W-:Y:S05]  /*4160*/  BSYNC B1 ;  /* 0x0000000000017941 */ /* 0x000fea0003800000 */
.L_x_91:
        /* <DEDUP_REMOVED lines=12> */
.L_x_94:
[----:B------:R-:W-:Y:S05]  /*4230*/  BSYNC B1 ;  /* 0x0000000000017941 */ /* 0x000fea0003800000 */
.L_x_93:
        /* <DEDUP_REMOVED lines=12> */
.L_x_96:
[----:B------:R-:W-:Y:S05]  /*4300*/  BSYNC B1 ;  /* 0x0000000000017941 */ /* 0x000fea0003800000 */
.L_x_95:
        /* <DEDUP_REMOVED lines=13> */
.L_x_98:
[----:B------:R-:W-:Y:S05]  /*43e0*/  BSYNC B1 ;  /* 0x0000000000017941 */ /* 0x000fea0003800000 */
.L_x_97:
[----:B-----5:R-:W-:Y:S01]  /*43f0*/  LOP3.LUT R27, R27, 0xff, RZ, 0xc0, !PT ;  /* 0x000000ff1b1b7812 */ /* 0x020fe200078ec0ff */
[----:B------:R-:W-:Y:S01]  /*4400*/  BSSY B1, `(.L_x_99) ;  /* 0x000000c000017945 */ /* 0x000fe20003800000 */
[----:B------:R-:W-:Y:S02]  /*4410*/  ISETP.GE.AND P1, PT, R26, 0x3a, PT ;  /* 0x0000003a1a00780c */ /* 0x000fe40003f26270 */
[----:B------:R-:W-:Y:S02]  /*4420*/  F2FP.F16.E4M3.UNPACK_B R27, R27 ;  /* 0x0000001bff1b723e */ /* 0x000fe400020006ff */
[----:B------:R-:W-:Y:S02]  /*4430*/  ISETP.LT.OR P3, PT, R6, 0x1, !P1 ;  /* 0x000000010600780c */ /* 0x000fe40004f61670 */
[----:B------:R-:W-:Y:S01]  /*4440*/  PRMT R26, RZ, 0x7610, R26 ;  /* 0x00007610ff1a7816 */ /* 0x000fe2000000001a */
[----:B------:R-:W-:-:S05]  /*4450*/  HADD2.F32 R28, -RZ, R27.H0_H0 ;  /* 0x2000001bff1c7230 */ /* 0x000fca0000004100 */
[----:B------:R-:W-:-:S04]  /*4460*/  FMUL R28, R28, R15 ;  /* 0x0000000f1c1c7220 */ /* 0x000fc80000400000 */
[----:B------:R-:W-:-:S05]  /*4470*/  FFMA R28, R57, R14, R28 ;  /* 0x0000000e391c7223 */ /* 0x000fca000000001c */
[----:B------:R-:W-:-:S05]  /*4480*/  F2FP.SATFINITE.E4M3.F32.PACK_AB_MERGE_C R27, RZ, R28, RZ ;  /* 0x0000001cff1b723e */ /* 0x000fca00048070ff */
[----:B------:R0:W-:Y:S01]  /*4490*/  @!P2 STG.E.U8 desc[UR20][R16.64+0x38], R27 ;  /* 0x0000381b1000a986 */ /* 0x0001e2000c101114 */
[----:B------:R-:W-:Y:S05]  /*44a0*/  @P3 BRA `(.L_x_100) ;  /* 0x0000000000043947 */ /* 0x000fea0003800000 */
[----:B------:R0:W5:Y:S02]  /*44b0*/  LDG.E.U8 R26, desc[UR20][R4.64+0x39] ;  /* 0x00003914041a7981 */ /* 0x000164000c1e1100 */
.L_x_100:
[----:B------:R-:W-:Y:S05]  /*44c0*/  BSYNC B1 ;  /* 0x0000000000017941 */ /* 0x000fea0003800000 */
.L_x_99:
[----:B-----5:R-:W-:Y:S01]  /*44d0*/  LOP3.LUT R26, R26, 0xff, RZ, 0xc0, !PT ;  /* 0x000000ff1a1a7812 */ /* 0x020fe200078ec0ff */
[----:B------:R-:W-:Y:S01]  /*44e0*/  BSSY B1, `(.L_x_101) ;  /* 0x000000b000017945 */ /* 0x000fe20003800000 */
[----:B------:R-:W-:Y:S02]  /*44f0*/  ISETP.LT.OR P0, PT, R6, 0x9, !P0 ;  /* 0x000000090600780c */ /* 0x000fe40004701670 */
[----:B------:R-:W-:Y:S02]  /*4500*/  F2FP.F16.E4M3.UNPACK_B R26, R26 ;  /* 0x0000001aff1a723e */ /* 0x000fe400020006ff */
[----:B0-2---:R-:W-:-:S03]  /*4510*/  PRMT R4, RZ, 0x7610, R4 ;  /* 0x00007610ff047816 */ /* 0x005fc60000000004 */
[----:B------:R-:W-:-:S05]  /*4520*/  HADD2.F32 R26, -RZ, R26.H0_H0 ;  /* 0x2000001aff1a7230 */ /* 0x000fca0000004100 */
[----:B------:R-:W-:-:S04]  /*4530*/  FMUL R5, R26, R15 ;  /* 0x0000000f1a057220 */ /* 0x000fc80000400000 */
[----:B------:R-:W-:-:S05]  /*4540*/  FFMA R5, R56, R14, R5 ;  /* 0x0000000e38057223 */ /* 0x000fca0000000005 */
[----:B------:R-:W-:-:S05]  /*4550*/  F2FP.SATFINITE.E4M3.F32.PACK_AB_MERGE_C R5, RZ, R5, RZ ;  /* 0x00000005ff05723e */ /* 0x000fca00048070ff */
[----:B------:R0:W-:Y:S01]  /*4560*/  @!P3 STG.E.U8 desc[UR20][R16.64+0x39], R5 ;  /* 0x000039051000b986 */ /* 0x0001e2000c101114 */
[----:B------:R-:W-:Y:S05]  /*4570*/  @P0 BRA `(.L_x_102) ;  /* 0x0000000000040947 */ /* 0x000fea0003800000 */
[----:B------:R2:W5:Y:S02]  /*4580*/  LDG.E.U8 R4, desc[UR20][R24.64+0x38] ;  /* 0x0000381418047981 */ /* 0x000564000c1e1100 */
.L_x_102:
[----:B------:R-:W-:Y:S05]  /*4590*/  BSYNC B1 ;  /* 0x0000000000017941 */ /* 0x000fea0003800000 */
.L_x_101:
[----:B-----5:R-:W-:Y:S01]  /*45a0*/  LOP3.LUT R4, R4, 0xff, RZ, 0xc0, !PT ;  /* 0x000000ff04047812 */ /* 0x020fe200078ec0ff */
[----:B------:R-:W-:Y:S01]  /*45b0*/  BSSY B1, `(.L_x_103) ;  /* 0x000000b000017945 */ /* 0x000fe20003800000 */
[----:B------:R-:W-:Y:S02]  /*45c0*/  ISETP.LT.OR P1, PT, R6, 0x9, !P1 ;  /* 0x000000090600780c */ /* 0x000fe40004f21670 */
[----:B------:R-:W-:-:S05]  /*45d0*/  F2FP.F16.E4M3.UNPACK_B R4, R4 ;  /* 0x00000004ff04723e */ /* 0x000fca00020006ff */
[----:B------:R-:W-:-:S05]  /*45e0*/  HADD2.F32 R4, -RZ, R4.H0_H0 ;  /* 0x20000004ff047230 */ /* 0x000fca0000004100 */
[----:B------:R-:W-:-:S04]  /*45f0*/  FMUL R4, R4, R15 ;  /* 0x0000000f04047220 */ /* 0x000fc80000400000 */
[----:B------:R-:W-:-:S05]  /*4600*/  FFMA R4, R23, R14, R4 ;  /* 0x0000000e17047223 */ /* 0x000fca0000000004 */
[----:B0-----:R-:W-:Y:S02]  /*4610*/  F2FP.SATFINITE.E4M3.F32.PACK_AB_MERGE_C R5, RZ, R4, RZ ;  /* 0x00000004ff05723e */ /* 0x001fe400048070ff */
[----:B------:R-:W-:-:S03]  /*4620*/  PRMT R4, RZ, 0x7610, R4 ;  /* 0x00007610ff047816 */ /* 0x000fc60000000004 */
[----:B------:R0:W-:Y:S01]  /*4630*/  @!P0 STG.E.U8 desc[UR20][R18.64+0x38], R5 ;  /* 0x0000380512008986 */ /* 0x0001e2000c101114 */
[----:B------:R-:W-:Y:S05]  /*4640*/  @P1 BRA `(.L_x_104) ;  /* 0x0000000000041947 */ /* 0x000fea0003800000 */
[----:B------:R0:W5:Y:S02]  /*4650*/  LDG.E.U8 R4, desc[UR20][R24.64+0x39] ;  /* 0x0000391418047981 */ /* 0x000164000c1e1100 */
.L_x_104:
[----:B------:R-:W-:Y:S05]  /*4660*/  BSYNC B1 ;  /* 0x0000000000017941 */ /* 0x000fea0003800000 */
.L_x_103:
[----:B------:R-:W-:Y:S05]  /*4670*/  @P1 BRA `(.L_x_105) ;  /* 0x0000000800601947 */ /* 0x000fea0003800000 */
[----:B-----5:R-:W-:-:S04]  /*4680*/  LOP3.LUT R4, R4, 0xff, RZ, 0xc0, !PT ;  /* 0x000000ff04047812 */ /* 0x020fc800078ec0ff */
[----:B------:R-:W-:-:S05]  /*4690*/  F2FP.F16.E4M3.UNPACK_B R4, R4 ;  /* 0x00000004ff04723e */ /* 0x000fca00020006ff */
[----:B------:R-:W-:-:S05]  /*46a0*/  HADD2.F32 R4, -RZ, R4.H0_H0 ;  /* 0x20000004ff047230 */ /* 0x000fca0000004100 */
[----:B0-----:R-:W-:-:S04]  /*46b0*/  FMUL R5, R4, R15 ;  /* 0x0000000f04057220 */ /* 0x001fc80000400000 */
[----:B------:R-:W-:-:S05]  /*46c0*/  FFMA R5, R22, R14, R5 ;  /* 0x0000000e16057223 */ /* 0x000fca0000000005 */
[----:B------:R-:W-:-:S05]  /*46d0*/  F2FP.SATFINITE.E4M3.F32.PACK_AB_MERGE_C R5, RZ, R5, RZ ;  /* 0x00000005ff05723e */ /* 0x000fca00048070ff */
[----:B------:R0:W-:Y:S01]  /*46e0*/  STG.E.U8 desc[UR20][R18.64+0x39], R5 ;  /* 0x0000390512007986 */ /* 0x0001e2000c101114 */
[----:B------:R-:W-:Y:S05]  /*46f0*/  BRA `(.L_x_105) ;  /* 0x0000000800407947 */ /* 0x000fea0003800000 */
.L_x_40:
[C---:B------:R-:W-:Y:S01]  /*4700*/  ISETP.GE.AND P3, PT, R26.reuse, 0x1, PT ;  /* 0x000000011a00780c */ /* 0x040fe20003f66270 */
[-C--:B--2---:R-:W-:Y:S01]  /*4710*/  FMUL R85, R85, R14.reuse ;  /* 0x0000000e55557220 */ /* 0x084fe20000400000 */
[----:B------:R-:W-:Y:S01]  /*4720*/  ISETP.GE.AND P0, PT, R26, 0x2, PT ;  /* 0x000000021a00780c */ /* 0x000fe20003f06270 */
[-C--:B------:R-:W-:Y:S01]  /*4730*/  FMUL R84, R84, R14.reuse ;  /* 0x0000000e54547220 */ /* 0x080fe20000400000 */
[C---:B------:R-:W-:Y:S01]  /*4740*/  ISETP.LT.OR P1, PT, R6.reuse, 0x1, !P3 ;  /* 0x000000010600780c */ /* 0x040fe20005f21670 */
[-C--:B------:R-:W-:Y:S01]  /*4750*/  FMUL R83, R83, R14.reuse ;  /* 0x0000000e53537220 */ /* 0x080fe20000400000 */
[----:B------:R-:W-:Y:S01]  /*4760*/  ISETP.LT.OR P2, PT, R6, 0x1, !P0 ;  /* 0x000000010600780c */ /* 0x000fe20004741670 */
[-C--:B------:R-:W-:Y:S01]  /*4770*/  FMUL R82, R82, R14.reuse ;  /* 0x0000000e52527220 */ /* 0x080fe20000400000 */
[----:B------:R-:W-:Y:S01]  /*4780*/  ISETP.LT.OR P3, PT, R6, 0x9, !P3 ;  /* 0x000000090600780c */ /* 0x000fe20005f61670 */
[-C--:B------:R-:W-:Y:S01]  /*4790*/  FMUL R81, R81, R14.reuse ;  /* 0x0000000e51517220 */ /* 0x080fe20000400000 */
[----:B------:R-:W-:Y:S01]  /*47a0*/  F2FP.SATFINITE.E4M3.F32.PACK_AB_MERGE_C R85, RZ, R85, RZ ;  /* 0x00000055ff55723e */ /* 0x000fe200048070ff */
[----:B------:R-:W-:Y:S01]  /*47b0*/  FMUL R80, R80, R14 ;  /* 0x0000000e50507220 */ /* 0x000fe20000400000 */
[----:B------:R-:W-:Y:S01]  /*47c0*/  F2FP.SATFINITE.E4M3.F32.PACK_AB_MERGE_C R5, RZ, R84, RZ ;  /* 0x00000054ff05723e */ /* 0x000fe200048070ff */
[-C--:B------:R-:W-:Y:S01]  /*47d0*/  FMUL R79, R79, R14.reuse ;  /* 0x0000000e4f4f7220 */ /* 0x080fe20000400000 */
[----:B------:R-:W-:Y:S01]  /*47e0*/  F2FP.SATFINITE.E4M3.F32.PACK_AB_MERGE_C R83, RZ, R83, RZ ;  /* 0x00000053ff53723e */ /* 0x000fe200048070ff */
[-C--:B------:R-:W-:Y:S01]  /*47f0*/  FMUL R78, R78, R14.reuse ;  /* 0x0000000e4e4e7220 */ /* 0x080fe20000400000 */
[----:B------:R-:W-:Y:S01]  /*4800*/  ISETP.LT.OR P0, PT, R6, 0x9, !P0 ;  /* 0x000000090600780c */ /* 0x000fe20004701670 */
[----:B------:R-:W-:Y:S01]  /*4810*/  @!P1 STG.E.U8 desc[UR20][R16.64], R85 ;  /* 0x0000005510009986 */ /* 0x000fe2000c101114 */
[C---:B------:R-:W-:Y:S01]  /*4820*/  ISETP.GE.AND P1, PT, R26.reuse, 0x9, PT ;  /* 0x000000091a00780c */ /* 0x040fe20003f26270 */
[-C--:B------:R-:W-:Y:S01]  /*4830*/  FMUL R77, R77, R14.reuse ;  /* 0x0000000e4d4d7220 */ /* 0x080fe20000400000 */
[----:B------:R-:W-:Y:S01]  /*4840*/  F2FP.SATFINITE.E4M3.F32.PACK_AB_MERGE_C R81, RZ, R81, RZ ;  /* 0x00000051ff51723e */ /* 0x000fe200048070ff */
[----:B------:R0:W-:Y:S01]  /*4850*/  @!P2 STG.E.U8 desc[UR20][R16.64+0x1], R5 ;  /* 0x000001051000a986 */ /* 0x0001e2000c101114 */
[----:B------:R-:W-:Y:S01]  /*4860*/  ISETP.GE.AND P2, PT, R26, 0xa, PT ;  /* 0x0000000a1a00780c */ /* 0x000fe20003f46270 */
[----:B------:R-:W-:Y:S01]  /*4870*/  FMUL R76, R76, R14 ;  /* 0x0000000e4c4c7220 */ /* 0x000fe20000400000 */
[----:B------:R-:W-:Y:S01]  /*4880*/  F2FP.SATFINITE.E4M3.F32.PACK_AB_MERGE_C R25, RZ, R80, RZ ;  /* 0x00000050ff19723e */ /* 0x000fe200048070ff */
[----:B------:R-:W-:Y:S01]  /*4890*/  @!P3 STG.E.U8 desc[UR20][R18.64], R83 ;  /* 0x000000531200b986 */ /* 0x000fe2000c101114 */
[----:B------:R-:W-:Y:S01]  /*48a0*/  ISETP.LT.OR P3, PT, R6, 0x1, !P1 ;  /* 0x000000010600780c */ /* 0x000fe20004f61670 */
[-C--:B------:R-:W-:Y:S01]  /*48b0*/  FMUL R74, R74, R14.reuse ;  /* 0x0000000e4a4a7220 */ /* 0x080fe20000400000 */
[C---:B------:R-:W-:Y:S01]  /*48c0*/  ISETP.LT.OR P5, PT, R6.reuse, 0x1, !P2 ;  /* 0x000000010600780c */ /* 0x040fe200057a1670 */
[-C--:B------:R-:W-:Y:S01]  /*48d0*/  FMUL R75, R75, R14.reuse ;  /* 0x0000000e4b4b7220 */ /* 0x080fe20000400000 */
[----:B------:R-:W-:Y:S01]  /*48e0*/  ISETP.LT.OR P1, PT, R6, 0x9, !P1 ;  /* 0x000000090600780c */ /* 0x000fe20004f21670 */
[-C--:B------:R-:W-:Y:S01]  /*48f0*/  FMUL R73, R73, R14.reuse ;  /* 0x0000000e49497220 */ /* 0x080fe20000400000 */
[----:B------:R-:W-:Y:S01]  /*4900*/  F2FP.SATFINITE.E4M3.F32.PACK_AB_MERGE_C R79, RZ, R79, RZ ;  /* 0x0000004fff4f723e */ /* 0x000fe200048070ff */
[----:B------:R-:W-:Y:S01]  /*4910*/  FMUL R72, R72, R14 ;  /* 0x0000000e48487220 */ /* 0x000fe20000400000 */
[----:B0-----:R-:W-:Y:S01]  /*4920*/  F2FP.SATFINITE.E4M3.F32.PACK_AB_MERGE_C R5, RZ, R82, RZ ;  /* 0x00000052ff05723e */ /* 0x001fe200048070ff */
[-C--:B------:R-:W-:Y:S01]  /*4930*/  FMUL R70, R70, R14.reuse ;  /* 0x0000000e46467220 */ /* 0x080fe20000400000 */
[----:B------:R-:W-:Y:S01]  /*4940*/  ISETP.LT.OR P2, PT, R6, 0x9, !P2 ;  /* 0x000000090600780c */ /* 0x000fe20005741670 */
[----:B------:R-:W-:Y:S01]  /*4950*/  FMUL R71, R71, R14 ;  /* 0x0000000e47477220 */ /* 0x000fe20000400000 */
[----:B------:R-:W-:Y:S01]  /*4960*/  F2FP.SATFINITE.E4M3.F32.PACK_AB_MERGE_C R27, RZ, R78, RZ ;  /* 0x0000004eff1b723e */ /* 0x000fe200048070ff */
[----:B------:R0:W-:Y:S01]  /*4970*/  @!P0 STG.E.U8 desc[UR20][R18.64+0x1], R5 ;  /* 0x0000010512008986 */ /* 0x0001e2000c101114 */
[C---:B------:R-:W-:Y:S01]  /*4980*/  ISETP.GE.AND P0, PT, R26.reuse, 0x11, PT ;  /* 0x000000111a00780c */ /* 0x040fe20003f06270 */
[-C--:B------:R-:W-:Y:S01]  /*4990*/  FMUL R69, R69, R14.reuse ;  /* 0x0000000e45457220 */ /* 0x080fe20000400000 */
[----:B------:R-:W-:Y:S01]  /*49a0*/  F2FP.SATFINITE.E4M3.F32.PACK_AB_MERGE_C R77, RZ, R77, RZ ;  /* 0x0000004dff4d723e */ /* 0x000fe200048070ff */
[----:B------:R-:W-:Y:S01]  /*49b0*/  @!P3 STG.E.U8 desc[UR20][R16.64+0x8], R81 ;  /* 0x000008511000b986 */ /* 0x000fe2000c101114 */
[----:B------:R-:W-:Y:S01]  /*49c0*/  ISETP.GE.AND P3, PT, R26, 0x12, PT ;  /* 0x000000121a00780c */ /* 0x000fe20003f66270 */
[-C--:B------:R-:W-:Y:S01]  /*49d0*/  FMUL R68, R68, R14.reuse ;  /* 0x0000000e44447220 */ /* 0x080fe20000400000 */
[----:B------:R-:W-:Y:S01]  /*49e0*/  F2FP.SATFINITE.E4M3.F32.PACK_AB_MERGE_C R75, RZ, R75, RZ ;  /* 0x0000004bff4b723e */ /* 0x000fe200048070ff */
[----:B------:R1:W-:Y:S01]  /*49f0*/  @!P5 STG.E.U8 desc[UR20][R16.64+0x9], R25 ;  /* 0x000009191000d986 */ /* 0x0003e2000c101114 */
[C---:B------:R-:W-:Y:S01]  /*4a00*/  ISETP.LT.OR P5, PT, R6.reuse, 0x1, !P3 ;  /* 0x000000010600780c */ /* 0x040fe20005fa1670 */
[-C--:B------:R-:W-:Y:S01]  /*4a10*/  FMUL R67, R67, R14.reuse ;  /* 0x0000000e43437220 */ /* 0x080fe20000400000 */
[C---:B------:R-:W-:Y:S01]  /*4a20*/  ISETP.LT.OR P3, PT, R6.reuse, 0x9, !P3 ;  /* 0x000000090600780c */ /* 0x040fe20005f61670 */
[----:B------:R-:W-:Y:S01]  /*4a30*/  @!P1 STG.E.U8 desc[UR20][R18.64+0x8], R79 ;  /* 0x0000084f12009986 */ /* 0x000fe2000c101114 */
[----:B------:R-:W-:Y:S01]  /*4a40*/  ISETP.LT.OR P1, PT, R6, 0x1, !P0 ;  /* 0x000000010600780c */ /* 0x000fe20004721670 */
[----:B------:R-:W-:Y:S01]  /*4a50*/  FMUL R66, R66, R14 ;  /* 0x0000000e42427220 */ /* 0x000fe20000400000 */
[----:B0-----:R-:W-:Y:S01]  /*4a60*/  F2FP.SATFINITE.E4M3.F32.PACK_AB_MERGE_C R5, RZ, R76, RZ ;  /* 0x0000004cff05723e */ /* 0x001fe200048070ff */
[----:B------:R-:W-:Y:S01]  /*4a70*/  @!P2 STG.E.U8 desc[UR20][R18.64+0x9], R27 ;  /* 0x0000091b1200a986 */ /* 0x000fe2000c101114 */
[----:B------:R-:W-:Y:S01]  /*4a80*/  ISETP.GE.AND P2, PT, R26, 0x19, PT ;  /* 0x000000191a00780c */ /* 0x000fe20003f46270 */
[-C--:B------:R-:W-:Y:S01]  /*4a90*/  FMUL R65, R65, R14.reuse ;  /* 0x0000000e41417220 */ /* 0x080fe20000400000 */
[----:B------:R-:W-:Y:S01]  /*4aa0*/  ISETP.LT.OR P0, PT, R6, 0x9, !P0 ;  /* 0x000000090600780c */ /* 0x000fe20004701670 */
[----:B------:R-:W-:Y:S01]  /*4ab0*/  FMUL R64, R64, R14 ;  /* 0x0000000e40407220 */ /* 0x000fe20000400000 */
[----:B------:R-:W-:Y:S01]  /*4ac0*/  ISETP.LT.OR P6, PT, R6, 0x1, !P2 ;  /* 0x000000010600780c */ /* 0x000fe200057c1670 */
[----:B------:R0:W-:Y:S01]  /*4ad0*/  @!P5 STG.E.U8 desc[UR20][R16.64+0x11], R5 ;  /* 0x000011051000d986 */ /* 0x0001e2000c101114 */
[----:B-1----:R-:W-:Y:S01]  /*4ae0*/  F2FP.SATFINITE.E4M3.F32.PACK_AB_MERGE_C R25, RZ, R74, RZ ;  /* 0x0000004aff19723e */ /* 0x002fe200048070ff */
[-C--:B------:R-:W-:Y:S01]  /*4af0*/  FMUL R62, R62, R14.reuse ;  /* 0x0000000e3e3e7220 */ /* 0x080fe20000400000 */
[----:B------:R-:W-:Y:S01]  /*4b00*/  F2FP.SATFINITE.E4M3.F32.PACK_AB_MERGE_C R73, RZ, R73, RZ ;  /* 0x00000049ff49723e */ /* 0x000fe200048070ff */
[----:B------:R-:W-:Y:S01]  /*4b10*/  @!P1 STG.E.U8 desc[UR20][R16.64+0x10], R77 ;  /* 0x0000104d10009986 */ /* 0x000fe2000c101114 */
[----:B------:R-:W-:Y:S01]  /*4b20*/  ISETP.GE.AND P1, PT, R26, 0x1a, PT ;  /* 0x0000001a1a00780c */ /* 0x000fe20003f26270 */
[-C--:B------:R-:W-:Y:S01]  /*4b30*/  FMUL R63, R63, R14.reuse ;  /* 0x0000000e3f3f7220 */ /* 0x080fe20000400000 */
[C---:B------:R-:W-:Y:S01]  /*4b40*/  ISETP.LT.OR P2, PT, R6.reuse, 0x9, !P2 ;  /* 0x000000090600780c */ /* 0x040fe20005741670 */
[----:B------:R1:W-:Y:S01]  /*4b50*/  @!P3 STG.E.U8 desc[UR20][R18.64+0x11], R25 ;  /* 0x000011191200b986 */ /* 0x0003e2000c101114 */
[C---:B------:R-:W-:Y:S01]  /*4b60*/  ISETP.LT.OR P5, PT, R6.reuse, 0x1, !P1 ;  /* 0x000000010600780c */ /* 0x040fe20004fa1670 */
[----:B------:R-:W-:Y:S01]  /*4b70*/  FMUL R61, R61, R14 ;  /* 0x0000000e3d3d7220 */ /* 0x000fe20000400000 */
[----:B------:R-:W-:Y:S01]  /*4b80*/  ISETP.LT.OR P3, PT, R6, 0x9, !P1 ;  /* 0x000000090600780c */ /* 0x000fe20004f61670 */
[----:B------:R-:W-:Y:S01]  /*4b90*/  @!P0 STG.E.U8 desc[UR20][R18.64+0x10], R75 ;  /* 0x0000104b12008986 */ /* 0x000fe2000c101114 */
[----:B0-----:R-:W-:Y:S01]  /*4ba0*/  F2FP.SATFINITE.E4M3.F32.PACK_AB_MERGE_C R5, RZ, R72, RZ ;  /* 0x00000048ff05723e */ /* 0x001fe200048070ff */
[-C--:B------:R-:W-:Y:S01]  /*4bb0*/  FMUL R60, R60, R14.reuse ;  /* 0x0000000e3c3c7220 */ /* 0x080fe20000400000 */
[C---:B------:R-:W-:Y:S01]  /*4bc0*/  ISETP.GE.AND P0, PT, R26.reuse, 0x21, PT ;  /* 0x000000211a00780c */ /* 0x040fe20003f06270 */
[----:B------:R-:W-:Y:S01]  /*4bd0*/  @!P6 STG.E.U8 desc[UR20][R16.64+0x18], R73 ;  /* 0x000018491000e986 */ /* 0x000fe2000c101114 */
[----:B------:R-:W-:Y:S01]  /*4be0*/  ISETP.GE.AND P1, PT, R26, 0x22, PT ;  /* 0x000000221a00780c */ /* 0x000fe20003f26270 */
[-C--:B------:R-:W-:Y:S01]  /*4bf0*/  FMUL R59, R59, R14.reuse ;  /* 0x0000000e3b3b7220 */ /* 0x080fe20000400000 */
[----:B------:R-:W-:Y:S01]  /*4c00*/  ISETP.LT.OR P6, PT, R6, 0x1, !P0 ;  /* 0x000000010600780c */ /* 0x000fe200047c1670 */
[----:B------:R-:W-:Y:S01]  /*4c10*/  FMUL R58, R58, R14 ;  /* 0x0000000e3a3a7220 */ /* 0x000fe20000400000 */
[----:B-1----:R-:W-:Y:S01]  /*4c20*/  F2FP.SATFINITE.E4M3.F32.PACK_AB_MERGE_C R25, RZ, R70, RZ ;  /* 0x00000046ff19723e */ /* 0x002fe200048070ff */
[----:B------:R0:W-:Y:S01]  /*4c30*/  @!P5 STG.E.U8 desc[UR20][R16.64+0x19], R5 ;  /* 0x000019051000d986 */ /* 0x0001e2000c101114 */
[----:B------:R-:W-:Y:S01]  /*4c40*/  ISETP.LT.OR P5, PT, R6, 0x1, !P1 ;  /* 0x000000010600780c */ /* 0x000fe20004fa1670 */
[-C--:B------:R-:W-:Y:S01]  /*4c50*/  FMUL R57, R57, R14.reuse ;  /* 0x0000000e39397220 */ /* 0x080fe20000400000 */
[----:B------:R-:W-:Y:S01]  /*4c60*/  F2FP.SATFINITE.E4M3.F32.PACK_AB_MERGE_C R71, RZ, R71, RZ ;  /* 0x00000047ff47723e */ /* 0x000fe200048070ff */
[----:B------:R1:W-:Y:S01]  /*4c70*/  @!P3 STG.E.U8 desc[UR20][R18.64+0x19], R25 ;  /* 0x000019191200b986 */ /* 0x0003e2000c101114 */
[----:B------:R-:W-:Y:S01]  /*4c80*/  F2FP.SATFINITE.E4M3.F32.PACK_AB_MERGE_C R69, RZ, R69, RZ ;  /* 0x00000045ff45723e */ /* 0x000fe200048070ff */
[----:B------:R-:W-:Y:S01]  /*4c90*/  FMUL R56, R56, R14 ;  /* 0x0000000e38387220 */ /* 0x000fe20000400000 */
[----:B------:R-:W-:Y:S01]  /*4ca0*/  F2FP.SATFINITE.E4M3.F32.PACK_AB_MERGE_C R27, RZ, R68, RZ ;  /* 0x00000044ff1b723e */ /* 0x000fe200048070ff */
[----:B------:R-:W-:Y:S01]  /*4cb0*/  @!P2 STG.E.U8 desc[UR20][R18.64+0x18], R71 ;  /* 0x000018471200a986 */ /* 0x000fe2000c101114 */
[----:B------:R-:W-:Y:S01]  /*4cc0*/  ISETP.LT.OR P3, PT, R6, 0x9, !P1 ;  /* 0x000000090600780c */ /* 0x000fe20004f61670 */
[-C--:B------:R-:W-:Y:S01]  /*4cd0*/  FMUL R23, R23, R14.reuse ;  /* 0x0000000e17177220 */ /* 0x080fe20000400000 */
[----:B------:R-:W-:Y:S01]  /*4ce0*/  ISETP.GE.AND P2, PT, R26, 0x29, PT ;  /* 0x000000291a00780c */ /* 0x000fe20003f46270 */
[----:B------:R-:W-:Y:S01]  /*4cf0*/  @!P6 STG.E.U8 desc[UR20][R16.64+0x20], R69 ;  /* 0x000020451000e986 */ /* 0x000fe2000c101114 */
[----:B------:R-:W-:Y:S01]  /*4d00*/  ISETP.LT.OR P0, PT, R6, 0x9, !P0 ;  /* 0x000000090600780c */ /* 0x000fe20004701670 */
[----:B------:R-:W-:Y:S01]  /*4d10*/  FMUL R22, R22, R14 ;  /* 0x0000000e16167220 */ /* 0x000fe20000400000 */
[----:B------:R-:W-:Y:S01]  /*4d20*/  ISETP.GE.AND P1, PT, R26, 0x2a, PT ;  /* 0x0000002a1a00780c */ /* 0x000fe20003f26270 */
[----:B------:R-:W-:Y:S01]  /*4d30*/  @!P5 STG.E.U8 desc[UR20][R16.64+0x21], R27 ;  /* 0x0000211b1000d986 */ /* 0x000fe2000c101114 */
[----:B------:R-:W-:-:S02]  /*4d40*/  ISETP.LT.OR P6, PT, R6, 0x1, !P2 ;  /* 0x000000010600780c */ /* 0x000fc400057c1670 */
[C---:B------:R-:W-:Y:S02]  /*4d50*/  ISETP.LT.OR P5, PT, R6.reuse, 0x1, !P1 ;  /* 0x000000010600780c */ /* 0x040fe40004fa1670 */
[----:B------:R-:W-:Y:S02]  /*4d60*/  F2FP.SATFINITE.E4M3.F32.PACK_AB_MERGE_C R67, RZ, R67, RZ ;  /* 0x00000043ff43723e */ /* 0x000fe400048070ff */
[----:B0-----:R-:W-:Y:S02]  /*4d70*/  F2FP.SATFINITE.E4M3.F32.PACK_AB_MERGE_C R5, RZ, R66, RZ ;  /* 0x00000042ff05723e */ /* 0x001fe400048070ff */
[----:B------:R-:W-:Y:S01]  /*4d80*/  F2FP.SATFINITE.E4M3.F32.PACK_AB_MERGE_C R65, RZ, R65, RZ ;  /* 0x00000041ff41723e */ /* 0x000fe200048070ff */
[----:B------:R-:W-:Y:S01]  /*4d90*/  @!P0 STG.E.U8 desc[UR20][R18.64+0x20], R67 ;  /* 0x0000204312008986 */ /* 0x000fe2000c101114 */
[----:B-1----:R-:W-:Y:S02]  /*4da0*/  F2FP.SATFINITE.E4M3.F32.PACK_AB_MERGE_C R25, RZ, R64, RZ ;  /* 0x00000040ff19723e */ /* 0x002fe400048070ff */
[C---:B------:R-:W-:Y:S01]  /*4db0*/  ISETP.LT.OR P1, PT, R6.reuse, 0x9, !P1 ;  /* 0x000000090600780c */ /* 0x040fe20004f21670 */
[----:B------:R0:W-:Y:S01]  /*4dc0*/  @!P3 STG.E.U8 desc[UR20][R18.64+0x21], R5 ;  /* 0x000021051200b986 */ /* 0x0001e2000c101114 */
[----:B------:R-:W-:-:S02]  /*4dd0*/  ISETP.LT.OR P2, PT, R6, 0x9, !P2 ;  /* 0x000000090600780c */ /* 0x000fc40005741670 */
[C---:B------:R-:W-:Y:S01]  /*4de0*/  ISETP.GE.AND P3, PT, R26.reuse, 0x31, PT ;  /* 0x000000311a00780c */ /* 0x040fe20003f66270 */
[----:B------:R-:W-:Y:S01]  /*4df0*/  @!P6 STG.E.U8 desc[UR20][R16.64+0x28], R65 ;  /* 0x000028411000e986 */ /* 0x000fe2000c101114 */
[----:B------:R-:W-:Y:S02]  /*4e00*/  ISETP.GE.AND P0, PT, R26, 0x32, PT ;  /* 0x000000321a00780c */ /* 0x000fe40003f06270 */
[----:B------:R-:W-:Y:S01]  /*4e10*/  F2FP.SATFINITE.E4M3.F32.PACK_AB_MERGE_C R63, RZ, R63, RZ ;  /* 0x0000003fff3f723e */ /* 0x000fe200048070ff */
[----:B------:R1:W-:Y:S01]  /*4e20*/  @!P5 STG.E.U8 desc[UR20][R16.64+0x29], R25 ;  /* 0x000029191000d986 */ /* 0x0003e2000c101114 */
[C---:B------:R-:W-:Y:S02]  /*4e30*/  ISETP.LT.OR P5, PT, R6.reuse, 0x1, !P3 ;  /* 0x000000010600780c */ /* 0x040fe40005fa1670 */
[----:B------:R-:W-:Y:S02]  /*4e40*/  ISETP.LT.OR P6, PT, R6, 0x1, !P0 ;  /* 0x000000010600780c */ /* 0x000fe400047c1670 */
[----:B0-----:R-:W-:Y:S01]  /*4e50*/  F2FP.SATFINITE.E4M3.F32.PACK_AB_MERGE_C R5, RZ, R62, RZ ;  /* 0x0000003eff05723e */ /* 0x001fe200048070ff */
[----:B------:R-:W-:Y:S01]  /*4e60*/  @!P2 STG.E.U8 desc[UR20][R18.64+0x28], R63 ;  /* 0x0000283f1200a986 */ /* 0x000fe2000c101114 */
[----:B------:R-:W-:-:S02]  /*4e70*/  F2FP.SATFINITE.E4M3.F32.PACK_AB_MERGE_C R61, RZ, R61, RZ ;  /* 0x0000003dff3d723e */ /* 0x000fc400048070ff */
[----:B------:R-:W-:Y:S01]  /*4e80*/  ISETP.GE.AND P2, PT, R26, 0x3a, PT ;  /* 0x0000003a1a00780c */ /* 0x000fe20003f46270 */
[----:B------:R0:W-:Y:S01]  /*4e90*/  @!P1 STG.E.U8 desc[UR20][R18.64+0x29], R5 ;  /* 0x0000290512009986 */ /* 0x0001e2000c101114 */
[----:B------:R-:W-:Y:S02]  /*4ea0*/  ISETP.LT.OR P1, PT, R6, 0x9, !P3 ;  /* 0x000000090600780c */ /* 0x000fe40005f21670 */
[----:B-1----:R-:W-:Y:S01]  /*4eb0*/  F2FP.SATFINITE.E4M3.F32.PACK_AB_MERGE_C R25, RZ, R60, RZ ;  /* 0x0000003cff19723e */ /* 0x002fe200048070ff */
[----:B------:R-:W-:Y:S01]  /*4ec0*/  @!P5 STG.E.U8 desc[UR20][R16.64+0x30], R61 ;  /* 0x0000303d1000d986 */ /* 0x000fe2000c101114 */
[----:B------:R-:W-:Y:S02]  /*4ed0*/  ISETP.GE.AND P3, PT, R26, 0x39, PT ;  /* 0x000000391a00780c */ /* 0x000fe40003f66270 */
[C---:B------:R-:W-:Y:S01]  /*4ee0*/  ISETP.LT.OR P0, PT, R6.reuse, 0x9, !P0 ;  /* 0x000000090600780c */ /* 0x040fe20004701670 */
[----:B------:R1:W-:Y:S01]  /*4ef0*/  @!P6 STG.E.U8 desc[UR20][R16.64+0x31], R25 ;  /* 0x000031191000e986 */ /* 0x0003e2000c101114 */
[----:B------:R-:W-:-:S02]  /*4f00*/  ISETP.LT.OR P5, PT, R6, 0x1, !P3 ;  /* 0x000000010600780c */ /* 0x000fc40005fa1670 */
[C---:B------:R-:W-:Y:S02]  /*4f10*/  ISETP.LT.OR P6, PT, R6.reuse, 0x1, !P2 ;  /* 0x000000010600780c */ /* 0x040fe400057c1670 */
[C---:B------:R-:W-:Y:S02]  /*4f20*/  ISETP.LT.OR P3, PT, R6.reuse, 0x9, !P3 ;  /* 0x000000090600780c */ /* 0x040fe40005f61670 */
[----:B------:R-:W-:Y:S02]  /*4f30*/  ISETP.LT.OR P2, PT, R6, 0x9, !P2 ;  /* 0x000000090600780c */ /* 0x000fe40005741670 */
[----:B------:R-:W-:Y:S02]  /*4f40*/  F2FP.SATFINITE.E4M3.F32.PACK_AB_MERGE_C R59, RZ, R59, RZ ;  /* 0x0000003bff3b723e */ /* 0x000fe400048070ff */
[----:B0-----:R-:W-:Y:S02]  /*4f50*/  F2FP.SATFINITE.E4M3.F32.PACK_AB_MERGE_C R5, RZ, R58, RZ ;  /* 0x0000003aff05723e */ /* 0x001fe400048070ff */
[----:B------:R-:W-:Y:S01]  /*4f60*/  F2FP.SATFINITE.E4M3.F32.PACK_AB_MERGE_C R57, RZ, R57, RZ ;  /* 0x00000039ff39723e */ /* 0x000fe200048070ff */
[----:B------:R0:W-:Y:S01]  /*4f70*/  @!P1 STG.E.U8 desc[UR20][R18.64+0x30], R59 ;  /* 0x0000303b12009986 */ /* 0x0001e2000c101114 */
[----:B-1----:R-:W-:-:S02]  /*4f80*/  F2FP.SATFINITE.E4M3.F32.PACK_AB_MERGE_C R25, RZ, R56, RZ ;  /* 0x00000038ff19723e */ /* 0x002fc400048070ff */
[----:B------:R-:W-:Y:S01]  /*4f90*/  F2FP.SATFINITE.E4M3.F32.PACK_AB_MERGE_C R23, RZ, R23, RZ ;  /* 0x00000017ff17723e */ /* 0x000fe200048070ff */
[----:B------:R0:W-:Y:S01]  /*4fa0*/  @!P0 STG.E.U8 desc[UR20][R18.64+0x31], R5 ;  /* 0x0000310512008986 */ /* 0x0001e2000c101114 */
[----:B------:R-:W-:-:S03]  /*4fb0*/  F2FP.SATFINITE.E4M3.F32.PACK_AB_MERGE_C R27, RZ, R22, RZ ;  /* 0x00000016ff1b723e */ /* 0x000fc600048070ff */
[----:B------:R0:W-:Y:S04]  /*4fc0*/  @!P5 STG.E.U8 desc[UR20][R16.64+0x38], R57 ;  /* 0x000038391000d986 */ /* 0x0001e8000c101114 */
[----:B------:R0:W-:Y:S04]  /*4fd0*/  @!P6 STG.E.U8 desc[UR20][R16.64+0x39], R25 ;  /* 0x000039191000e986 */ /* 0x0001e8000c101114 */
[----:B------:R0:W-:Y:S04]  /*4fe0*/  @!P3 STG.E.U8 desc[UR20][R18.64+0x38], R23 ;  /* 0x000038171200b986 */ /* 0x0001e8000c101114 */
[----:B------:R0:W-:Y:S02]  /*4ff0*/  @!P2 STG.E.U8 desc[UR20][R18.64+0x39], R27 ;  /* 0x0000391b1200a986 */ /* 0x0001e4000c101114 */
.L_x_105:
[----:B------:R-:W-:Y:S05]  /*5000*/  BSYNC B0 ;  /* 0x0000000000007941 */ /* 0x000fea0003800000 */
.L_x_39:
[C---:B------:R-:W-:Y:S01]  /*5010*/  LEA R2, P0, R8.reuse, R2, 0x1 ;  /* 0x0000000208027211 */ /* 0x040fe200078008ff */
[----:B------:R-:W-:Y:S01]  /*5020*/  ULDC.64 UR6, c[0x0][0x650] ;  /* 0x0001940000067ab9 */ /* 0x000fe20000000a00 */
[----:B-----5:R-:W-:Y:S01]  /*5030*/  IMAD.U32 R4, RZ, RZ, UR16 ;  /* 0x00000010ff047e24 */ /* 0x020fe2000f8e00ff */
[----:B0-----:R-:W-:Y:S01]  /*5040*/  PRMT R16, RZ, 0x7610, R16 ;  /* 0x00007610ff107816 */ /* 0x001fe20000000010 */
[----:B------:R-:W-:Y:S01]  /*5050*/  IMAD.MOV.U32 R6, RZ, RZ, -0x1 ;  /* 0xffffffffff067424 */ /* 0x000fe200078e00ff */
[----:B------:R-:W-:Y:S01]  /*5060*/  LEA.HI.X R3, R8, R3, R0, 0x1, P0 ;  /* 0x0000000308037211 */ /* 0x000fe200000f0c00 */
[----:B------:R0:W-:Y:S01]  /*5070*/  SYNCS.ARRIVE.TRANS64.A1T0 RZ, [R4+UR23], RZ ;  /* 0x000000ff04ff79a7 */ /* 0x0001e20008100017 */
[----:B------:R-:W-:Y:S01]  /*5080*/  ISETP.GE.U32.AND P0, PT, R2, UR6, PT ;  /* 0x0000000602007c0c */ /* 0x000fe2000bf06070 */
[----:B------:R-:W-:-:S03]  /*5090*/  IMAD.MOV.U32 R5, RZ, RZ, -0x1 ;  /* 0xffffffffff057424 */ /* 0x000fc600078e00ff */
[----:B------:R-:W-:Y:S01]  /*50a0*/  ISETP.GE.U32.AND.EX P0, PT, R3, UR7, PT, P0 ;  /* 0x0000000703007c0c */ /* 0x000fe2000bf06100 */
[----:B0-----:R-:W-:-:S12]  /*50b0*/  IMAD.MOV.U32 R4, RZ, RZ, -0x1 ;  /* 0xffffffffff047424 */ /* 0x001fd800078e00ff */
[----:B------:R-:W-:Y:S05]  /*50c0*/  @P0 BRA `(.L_x_106) ;  /* 0x0000000400600947 */ /* 0x000fea0003800000 */
[----:B------:R-:W0:Y:S01]  /*50d0*/  S2R R28, SR_CTAID.X ;  /* 0x00000000001c7919 */ /* 0x000e220000002500 */
[----:B------:R-:W5:Y:S01]  /*50e0*/  LDC.64 R22, c[0x0][0x628] ;  /* 0x00018a00ff167b82 */ /* 0x000f620000000a00 */
[----:B------:R-:W-:Y:S01]  /*50f0*/  ULDC UR6, c[0x0][0x150] ;  /* 0x0000540000067ab9 */ /* 0x000fe20000000800 */
[----:B-1----:R-:W-:Y:S01]  /*5100*/  IMAD.MOV.U32 R18, RZ, RZ, R2 ;  /* 0x000000ffff127224 */ /* 0x002fe200078e0002 */
[----:B------:R-:W1:Y:S01]  /*5110*/  S2R R30, SR_CTAID.Y ;  /* 0x00000000001e7919 */ /* 0x000e620000002600 */
[----:B------:R-:W-:-:S04]  /*5120*/  IMAD.MOV.U32 R19, RZ, RZ, R3 ;  /* 0x000000ffff137224 */ /* 0x000fc800078e0003 */
[----:B------:R-:W1:Y:S08]  /*5130*/  LDC R31, c[0x0][0x144] ;  /* 0x00005100ff1f7b82 */ /* 0x000e700000000800 */
[----:B------:R-:W1:Y:S08]  /*5140*/  LDC R6, c[0x0][0x630] ;  /* 0x00018c00ff067b82 */ /* 0x000e700000000800 */
[----:B------:R-:W1:Y:S01]  /*5150*/  LDC.64 R26, c[0x0][0x620] ;  /* 0x00018800ff1a7b82 */ /* 0x000e620000000a00 */
[----:B-----5:R-:W-:-:S04]  /*5160*/  ISETP.NE.U32.AND P0, PT, R22, RZ, PT ;  /* 0x000000ff1600720c */ /* 0x020fc80003f05070 */
[----:B------:R-:W-:Y:S02]  /*5170*/  ISETP.NE.AND.EX P0, PT, R23, RZ, PT, P0 ;  /* 0x000000ff1700720c */ /* 0x000fe40003f05300 */
[----:B0-----:R-:W-:-:S05]  /*5180*/  I2FP.F32.U32 R4, R28 ;  /* 0x0000001c00047245 */ /* 0x001fca0000201000 */
[----:B------:R-:W-:-:S04]  /*5190*/  FMUL R4, R4, UR6 ;  /* 0x0000000604047c20 */ /* 0x000fc80008400000 */
[----:B------:R0:W0:Y:S02]  /*51a0*/  F2I.U32.TRUNC.NTZ R29, R4 ;  /* 0x00000004001d7305 */ /* 0x000024000020f000 */
[----:B------:R-:W-:Y:S05]  /*51b0*/  @!P0 BRA `(.L_x_107) ;  /* 0x0000000000288947 */ /* 0x000fea0003800000 */
[----:B------:R-:W5:Y:S02]  /*51c0*/  LDC R5, c[0x0][0x634] ;  /* 0x00018d00ff057b82 */ /* 0x000f640000000800 */
[----:B-----5:R-:W-:-:S05]  /*51d0*/  IADD3 R19, P0, R2, R5, RZ ;  /* 0x0000000502137210 */ /* 0x020fca0007f1e0ff */
[----:B--234-:R-:W-:-:S04]  /*51e0*/  IMAD.X R25, RZ, RZ, R3, P0 ;  /* 0x000000ffff197224 */ /* 0x01cfc800000e0603 */
[----:B0-----:R-:W-:-:S04]  /*51f0*/  IMAD.WIDE.U32 R4, R25, R22, RZ ;  /* 0x0000001619047225 */ /* 0x001fc800078e00ff */
[----:B------:R-:W-:-:S04]  /*5200*/  IMAD.WIDE.U32 R16, P0, R19, R23, R4 ;  /* 0x0000001713107225 */ /* 0x000fc80007800004 */
[----:B------:R-:W-:-:S04]  /*5210*/  IMAD.WIDE.U32 R4, R19, R22, RZ ;  /* 0x0000001613047225 */ /* 0x000fc800078e00ff */
[----:B------:R-:W-:Y:S01]  /*5220*/  IMAD.X R19, RZ, RZ, RZ, P0 ;  /* 0x000000ffff137224 */ /* 0x000fe200000e06ff */
[----:B------:R-:W-:Y:S01]  /*5230*/  IADD3 RZ, P0, R5, R16, RZ ;  /* 0x0000001005ff7210 */ /* 0x000fe20007f1e0ff */
[----:B------:R-:W-:-:S04]  /*5240*/  IMAD.MOV.U32 R18, RZ, RZ, R17 ;  /* 0x000000ffff127224 */ /* 0x000fc800078e0011 */
[----:B------:R-:W-:-:S08]  /*5250*/  IMAD.WIDE.U32.X R18, R25, R23, R18, P0 ;  /* 0x0000001719127225 */ /* 0x000fd000000e0412 */
.L_x_107:
[-CC-:B-1234-:R-:W-:Y:S01]  /*5260*/  SHF.R.U64 R24, R18, R6.reuse, R19.reuse ;  /* 0x0000000612187219 */ /* 0x19efe20000001213 */
[----:B------:R-:W1:Y:S01]  /*5270*/  LDC.64 R34, c[0x0][0x640] ;  /* 0x00019000ff227b82 */ /* 0x000e620000000a00 */
[----:B0-----:R-:W-:Y:S01]  /*5280*/  SHF.R.U32.HI R4, RZ, R6, R19 ;  /* 0x00000006ff047219 */ /* 0x001fe20000011613 */
[----:B------:R-:W-:Y:S01]  /*5290*/  IMAD.MOV R29, RZ, RZ, -R29 ;  /* 0x000000ffff1d7224 */ /* 0x000fe200078e0a1d */
[----:B------:R-:W-:Y:S01]  /*52a0*/  IADD3 R17, P0, RZ, -R24, RZ ;  /* 0x80000018ff117210 */ /* 0x000fe20007f1e0ff */
[----:B------:R-:W-:Y:S01]  /*52b0*/  ULDC UR6, c[0x0][0x154] ;  /* 0x0000550000067ab9 */ /* 0x000fe20000000800 */
[----:B------:R-:W-:Y:S02]  /*52c0*/  IMAD.MOV.U32 R19, RZ, RZ, 0x1 ;  /* 0x00000001ff137424 */ /* 0x000fe400078e00ff */
[----:B------:R-:W-:Y:S01]  /*52d0*/  IMAD R29, R31, R29, R28 ;  /* 0x0000001d1f1d7224 */ /* 0x000fe200078e021c */
[----:B------:R-:W0:Y:S01]  /*52e0*/  LDC R16, c[0x0][0x618] ;  /* 0x00018600ff107b82 */ /* 0x000e220000000800 */
[----:B------:R-:W-:-:S04]  /*52f0*/  IMAD.X R5, RZ, RZ, ~R4, P0 ;  /* 0x000000ffff057224 */ /* 0x000fc800000e0e04 */
[-C--:B------:R-:W-:Y:S02]  /*5300*/  IMAD R6, R5, R26.reuse, RZ ;  /* 0x0000001a05067224 */ /* 0x080fe400078e02ff */
[C---:B------:R-:W-:Y:S01]  /*5310*/  IMAD.WIDE.U32 R4, R17.reuse, R26, R2 ;  /* 0x0000001a11047225 */ /* 0x040fe200078e0002 */
[----:B------:R-:W2:Y:S03]  /*5320*/  LDC R18, c[0x0][0x608] ;  /* 0x00018200ff127b82 */ /* 0x000ea60000000800 */
[----:B------:R-:W-:Y:S01]  /*5330*/  IMAD R17, R17, R27, R6 ;  /* 0x0000001b11117224 */ /* 0x000fe200078e0206 */
[----:B------:R-:W-:-:S03]  /*5340*/  I2FP.F32.U32 R6, R30 ;  /* 0x0000001e00067245 */ /* 0x000fc60000201000 */
[----:B------:R-:W-:Y:S01]  /*5350*/  IMAD.IADD R5, R5, 0x1, R17 ;  /* 0x0000000105057824 */ /* 0x000fe200078e0211 */
[----:B------:R-:W3:Y:S01]  /*5360*/  LDC R32, c[0x0][0x658] ;  /* 0x00019600ff207b82 */ /* 0x000ee20000000800 */
[----:B-1----:R-:W-:Y:S01]  /*5370*/  ISETP.NE.U32.AND P0, PT, R34, RZ, PT ;  /* 0x000000ff2200720c */ /* 0x002fe20003f05070 */
[----:B------:R-:W-:-:S03]  /*5380*/  IMAD.MOV.U32 R17, RZ, RZ, -0x1 ;  /* 0xffffffffff117424 */ /* 0x000fc600078e00ff */
[----:B------:R-:W-:-:S03]  /*5390*/  ISETP.NE.AND.EX P0, PT, R35, RZ, PT, P0 ;  /* 0x000000ff2300720c */ /* 0x000fc60003f05300 */
[----:B------:R-:W1:Y:S01]  /*53a0*/  LDC R27, c[0x0][0x148] ;  /* 0x00005200ff1b7b82 */ /* 0x000e620000000800 */
[-CC-:B0-----:R-:W-:Y:S02]  /*53b0*/  SHF.R.U64 R22, R4, R16.reuse, R5.reuse ;  /* 0x0000001004167219 */ /* 0x181fe40000001205 */
[----:B------:R-:W-:Y:S01]  /*53c0*/  SHF.R.U32.HI R5, RZ, R16, R5 ;  /* 0x00000010ff057219 */ /* 0x000fe20000011605 */
[----:B------:R-:W-:-:S04]  /*53d0*/  FMUL R16, R6, UR6 ;  /* 0x0000000606107c20 */ /* 0x000fc80008400000 */
[----:B------:R-:W0:Y:S01]  /*53e0*/  LDC R28, c[0x0][0x600] ;  /* 0x00018000ff1c7b82 */ /* 0x000e220000000800 */
[----:B------:R4:W0:Y:S01]  /*53f0*/  F2I.U32.TRUNC.NTZ R25, R16 ;  /* 0x0000001000197305 */ /* 0x000822000020f000 */
[-CC-:B--2---:R-:W-:Y:S02]  /*5400*/  SHF.R.U64 R6, R22, R18.reuse, R5.reuse ;  /* 0x0000001216067219 */ /* 0x184fe40000001205 */
[----:B------:R-:W-:-:S04]  /*5410*/  SHF.R.U32.HI R5, RZ, R18, R5 ;  /* 0x00000012ff057219 */ /* 0x000fc80000011605 */
[----:B------:R-:W2:Y:S01]  /*5420*/  LDC R33, c[0x0][0x648] ;  /* 0x00019200ff217b82 */ /* 0x000ea20000000800 */
[-CC-:B---3--:R-:W-:Y:S02]  /*5430*/  SHF.R.U64 R26, R6, R32.reuse, R5.reuse ;  /* 0x00000020061a7219 */ /* 0x188fe40000001205 */
[-C--:B------:R-:W-:Y:S02]  /*5440*/  SHF.L.U32 R17, R17, R32.reuse, RZ ;  /* 0x0000002011117219 */ /* 0x080fe400000006ff */
[-C--:B------:R-:W-:Y:S01]  /*5450*/  SHF.R.U32.HI R5, RZ, R32.reuse, R5 ;  /* 0x00000020ff057219 */ /* 0x080fe20000011605 */
[----:B------:R-:W-:Y:S01]  /*5460*/  IMAD.MOV.U32 R4, RZ, RZ, R26 ;  /* 0x000000ffff047224 */ /* 0x000fe200078e001a */
[----:B------:R-:W-:Y:S01]  /*5470*/  SHF.L.U32 R32, R19, R32, RZ ;  /* 0x0000002013207219 */ /* 0x000fe200000006ff */
[----:B------:R-:W3:Y:S01]  /*5480*/  LDC R36, c[0x0][0x638] ;  /* 0x00018e00ff247b82 */ /* 0x000ee20000000800 */
[----:B------:R-:W-:-:S07]  /*5490*/  LOP3.LUT R31, RZ, R17, RZ, 0x33, !PT ;  /* 0x00000011ff1f7212 */ /* 0x000fce00078e33ff */
[----:B------:R-:W0:Y:S01]  /*54a0*/  LDC R37, c[0x0][0x610] ;  /* 0x00018400ff257b82 */ /* 0x000e220000000800 */
[----:B----4-:R-:W-:Y:S05]  /*54b0*/  @!P0 BRA `(.L_x_108) ;  /* 0x0000000000288947 */ /* 0x010fea0003800000 */
[----:B------:R-:W4:Y:S02]  /*54c0*/  LDC R19, c[0x0][0x64c] ;  /* 0x00019300ff137b82 */ /* 0x000f240000000800 */
[----:B----4-:R-:W-:-:S05]  /*54d0*/  IADD3 R19, P0, R26, R19, RZ ;  /* 0x000000131a137210 */ /* 0x010fca0007f1e0ff */
        /* <DEDUP_REMOVED lines=8> */
.L_x_108:
[----:B--2---:R-:W-:Y:S01]  /*5560*/  SHF.R.U64 R4, R4, R33, R5 ;  /* 0x0000002104047219 */ /* 0x004fe20000001205 */
[----:B0-----:R-:W-:Y:S01]  /*5570*/  VIADD R19, R28, 0xffffffff ;  /* 0xffffffff1c137836 */ /* 0x001fe20000000000 */
[----:B------:R-:W-:Y:S01]  /*5580*/  LOP3.LUT R17, R6, R31, RZ, 0xc0, !PT ;  /* 0x0000001f06117212 */ /* 0x000fe200078ec0ff */
[----:B------:R-:W-:Y:S02]  /*5590*/  IMAD.MOV R25, RZ, RZ, -R25 ;  /* 0x000000ffff197224 */ /* 0x000fe400078e0a19 */
[----:B------:R-:W-:Y:S02]  /*55a0*/  IMAD.MOV R5, RZ, RZ, -R4 ;  /* 0x000000ffff057224 */ /* 0x000fe400078e0a04 */
[----:B------:R-:W-:Y:S01]  /*55b0*/  IMAD R6, R32, R4, R17 ;  /* 0x0000000420067224 */ /* 0x000fe200078e0211 */
[----:B------:R-:W-:Y:S01]  /*55c0*/  LOP3.LUT R17, R22, R19, RZ, 0xc0, !PT ;  /* 0x0000001316117212 */ /* 0x000fe200078ec0ff */
[----:B-1----:R-:W-:Y:S02]  /*55d0*/  @P4 IMAD R29, R27, R25, R30 ;  /* 0x000000191b1d4224 */ /* 0x002fe400078e021e */
[----:B---3--:R-:W-:-:S02]  /*55e0*/  IMAD R4, R5, R36, R26 ;  /* 0x0000002405047224 */ /* 0x008fc400078e021a */
[----:B------:R-:W-:Y:S02]  /*55f0*/  IMAD R6, R6, R37, R29 ;  /* 0x0000002506067224 */ /* 0x000fe400078e021d */
[----:B------:R-:W-:Y:S02]  /*5600*/  IMAD R5, R4, R28, R17 ;  /* 0x0000001c04057224 */ /* 0x000fe400078e0211 */
[----:B------:R-:W-:-:S03]  /*5610*/  IMAD.MOV.U32 R16, RZ, RZ, 0x1 ;  /* 0x00000001ff107424 */ /* 0x000fc600078e00ff */
[----:B------:R-:W-:Y:S02]  /*5620*/  SEL R4, R5, R6, !P4 ;  /* 0x0000000605047207 */ /* 0x000fe40006000000 */
[----:B------:R-:W-:Y:S01]  /*5630*/  SEL R6, R6, R5, !P4 ;  /* 0x0000000506067207 */ /* 0x000fe20006000000 */
[----:B------:R-:W-:-:S07]  /*5640*/  IMAD.MOV.U32 R5, RZ, RZ, R24 ;  /* 0x000000ffff057224 */ /* 0x000fce00078e0018 */
.L_x_106:
[----:B------:R-:W-:Y:S02]  /*5650*/  LOP3.LUT P0, RZ, R16, 0xff, RZ, 0xc0, !PT ;  /* 0x000000ff10ff7812 */ /* 0x000fe4000780c0ff */
[----:B------:R-:W-:-:S11]  /*5660*/  LOP3.LUT R87, R87, 0x1, RZ, 0x3c, !PT ;  /* 0x0000000157577812 */ /* 0x000fd600078e3cff */
[----:B------:R-:W-:Y:S05]  /*5670*/  @P0 BRA `(.L_x_109) ;  /* 0xffffffc000000947 */ /* 0x000fea000383ffff */
[----:B------:R-:W-:Y:S05]  /*5680*/  EXIT ;  /* 0x000000000000794d */ /* 0x000fea0003800000 */
.L_x_17:
[----:B------:R-:W-:-:S08]  /*5690*/  ISETP.NE.AND P0, PT, R18, RZ, PT ;  /* 0x000000ff1200720c */ /* 0x000fd00003f05270 */
[----:B--23-5:R-:W0:-:S00]  /*56a0*/  USETMAXREG.DEALLOC.CTAPOOL 0x28 ;  /* 0x00000028000079c8 */ /* 0x02ce0000080e0500 */
[----:B------:R-:W-:Y:S05]  /*56b0*/  @P0 EXIT ;  /* 0x000000000000094d */ /* 0x000fea0003800000 */
[----:B0-----:R-:W-:Y:S01]  /*56c0*/  LOP3.LUT P0, RZ, R20, 0xff, RZ, 0xc0, !PT ;  /* 0x000000ff14ff7812 */ /* 0x001fe2000780c0ff */
[----:B------:R-:W-:Y:S02]  /*56d0*/  IMAD.MOV.U32 R12, RZ, RZ, 0x1 ;  /* 0x00000001ff0c7424 */ /* 0x000fe400078e00ff */
[----:B------:R-:W-:-:S10]  /*56e0*/  IMAD.MOV.U32 R15, RZ, RZ, RZ ;  /* 0x000000ffff0f7224 */ /* 0x000fd400078e00ff */
[----:B------:R-:W-:Y:S05]  /*56f0*/  @!P0 BRA `(.L_x_110) ;  /* 0x0000000c005c8947 */ /* 0x000fea0003800000 */
[----:B------:R-:W0:Y:S01]  /*5700*/  S2UR UR9, SR_CgaCtaId ;  /* 0x00000000000979c3 */ /* 0x000e220000008800 */
[----:B------:R-:W-:Y:S01]  /*5710*/  UMOV UR11, 0x1 ;  /* 0x00000001000b7882 */ /* 0x000fe20000000000 */
[----:B------:R-:W-:Y:S01]  /*5720*/  LOP3.LUT P0, RZ, R11, 0x1f, RZ, 0xc0, !PT ;  /* 0x0000001f0bff7812 */ /* 0x000fe2000780c0ff */
[----:B------:R-:W-:Y:S01]  /*5730*/  ULDC UR5, c[0x0][0x658] ;  /* 0x0001960000057ab9 */ /* 0x000fe20000000800 */
[----:B------:R-:W-:Y:S01]  /*5740*/  UMOV UR7, 0xffffffff ;  /* 0xffffffff00077882 */ /* 0x000fe20000000000 */
[----:B------:R-:W-:Y:S01]  /*5750*/  BSSY B0, `(.L_x_110) ;  /* 0x00000d1000007945 */ /* 0x000fe20003800000 */
[----:B------:R-:W-:Y:S01]  /*5760*/  USHF.L.U32 UR7, UR7, UR5, URZ ;  /* 0x0000000507077299 */ /* 0x000fe2000800063f */
[C---:B------:R-:W-:Y:S01]  /*5770*/  ISETP.NE.AND P2, PT, R10.reuse, RZ, PT ;  /* 0x000000ff0a00720c */ /* 0x040fe20003f45270 */
[----:B------:R-:W-:Y:S01]  /*5780*/  IMAD.MOV.U32 R14, RZ, RZ, 0x1 ;  /* 0x00000001ff0e7424 */ /* 0x000fe200078e00ff */
[----:B------:R-:W-:Y:S01]  /*5790*/  ISETP.NE.OR P0, PT, R10, RZ, !P0 ;  /* 0x000000ff0a00720c */ /* 0x000fe20004705670 */
[----:B------:R-:W-:Y:S01]  /*57a0*/  IMAD.MOV.U32 R12, RZ, RZ, 0x1 ;  /* 0x00000001ff0c7424 */ /* 0x000fe200078e00ff */
[----:B------:R-:W-:Y:S01]  /*57b0*/  LOP3.LUT R13, R7, 0x2, RZ, 0xfc, !PT ;  /* 0x00000002070d7812 */ /* 0x000fe200078efcff */
[----:B------:R-:W-:Y:S01]  /*57c0*/  IMAD.MOV.U32 R15, RZ, RZ, RZ ;  /* 0x000000ffff0f7224 */ /* 0x000fe200078e00ff */
[----:B------:R-:W-:Y:S01]  /*57d0*/  ULDC UR4, c[0x0][0x600] ;  /* 0x0001800000047ab9 */ /* 0x000fe20000000800 */
[----:B------:R-:W-:Y:S01]  /*57e0*/  UMOV UR18, 0x5 ;  /* 0x0000000500127882 */ /* 0x000fe20000000000 */
[----:B------:R-:W-:-:S02]  /*57f0*/  UIADD3 UR25, UR13, 0x1, URZ ;  /* 0x000000010d197890 */ /* 0x000fc4000fffe03f */
[----:B------:R-:W-:Y:S02]  /*5800*/  UIADD3 UR4, UR4, -0x1, URZ ;  /* 0xffffffff04047890 */ /* 0x000fe4000fffe03f */
[----:B------:R-:W-:Y:S02]  /*5810*/  USHF.L.U32 UR5, UR11, UR5, URZ ;  /* 0x000000050b057299 */ /* 0x000fe4000800063f */
[----:B------:R-:W-:Y:S01]  /*5820*/  ULOP3.LUT UR7, URZ, UR7, URZ, 0x33, !UPT ;  /* 0x000000073f077292 */ /* 0x000fe2000f8e333f */
[----:B------:R-:W-:Y:S01]  /*5830*/  ULDC.64 UR26, c[0x0][0x198] ;  /* 0x00006600001a7ab9 */ /* 0x000fe20000000a00 */
[----:B0-----:R-:W-:Y:S02]  /*5840*/  ULOP3.LUT UR8, UR9, 0x1, URZ, 0xc0, !UPT ;  /* 0x0000000109087892 */ /* 0x001fe4000f8ec03f */
[----:B------:R-:W-:Y:S02]  /*5850*/  USHF.R.U32.HI UR28, URZ, 0x1, UR9 ;  /* 0x000000013f1c7899 */ /* 0x000fe40008011609 */
[----:B------:R-:W-:-:S02]  /*5860*/  USHF.L.U32 UR6, UR9, 0x5, URZ ;  /* 0x0000000509067899 */ /* 0x000fc4000800063f */
[----:B------:R-:W-:Y:S02]  /*5870*/  USHF.L.U32 UR29, UR9, 0xa, URZ ;  /* 0x0000000a091d7899 */ /* 0x000fe4000800063f */
[----:B------:R-:W-:Y:S02]  /*5880*/  ULOP3.LUT UR9, UR9, 0xfffffffe, URZ, 0xc0, !UPT ;  /* 0xfffffffe09097892 */ /* 0x000fe4000f8ec03f */
[----:B------:R-:W-:Y:S02]  /*5890*/  UISETP.GT.U32.AND UP0, UPT, UR8, 0xffff, UPT ;  /* 0x0000ffff0800788c */ /* 0x000fe4000bf04070 */
[----:B------:R-:W-:Y:S02]  /*58a0*/  USHF.L.U32 UR10, UR11, UR9, URZ ;  /* 0x000000090b0a7299 */ /* 0x000fe4000800063f */
[----:B------:R-:W-:Y:S02]  /*58b0*/  ULOP3.LUT UR9, UR9, 0x1, URZ, 0xfc, !UPT ;  /* 0x0000000109097892 */ /* 0x000fe4000f8efc3f */
[----:B------:R-:W-:-:S02]  /*58c0*/  USEL UR8, UR8, 0xffff, !UP0 ;  /* 0x0000ffff08087887 */ /* 0x000fc4000c000000 */
[----:B------:R-:W-:Y:S02]  /*58d0*/  USHF.L.U32 UR9, UR11, UR9, URZ ;  /* 0x000000090b097299 */ /* 0x000fe4000800063f */
[----:B------:R-:W-:Y:S02]  /*58e0*/  ULOP3.LUT UR8, UR8, 0xffff, URZ, 0xc0, !UPT ;  /* 0x0000ffff08087892 */ /* 0x000fe4000f8ec03f */
[----:B------:R-:W-:Y:S02]  /*58f0*/  ULOP3.LUT UR6, UR6, 0x20, URZ, 0xc0, !UPT ;  /* 0x0000002006067892 */ /* 0x000fe4000f8ec03f */
[----:B------:R-:W-:Y:S02]  /*5900*/  ULOP3.LUT UR19, UR10, UR9, URZ, 0xfc, !UPT ;  /* 0x000000090a137292 */ /* 0x000fe4000f8efc3f */
[----:B------:R-:W-:-:S12]  /*5910*/  USHF.L.U32 UR18, UR18, UR8, URZ ;  /* 0x0000000812127299 */ /* 0x000fd8000800063f */
.L_x_122:
[----:B------:R-:W-:-:S03]  /*5920*/  UMOV UR8, 0xffffffff ;  /* 0xffffffff00087882 */ /* 0x000fc60000000000 */
[----:B------:R-:W-:Y:S05]  /*5930*/  BRA.DIV UR8, `(.L_x_111) ;  /* 0x0000000e08c87947 */ /* 0x000fea000b800000 */
[----:B------:R-:W-:-:S13]  /*5940*/  ELECT P1, URZ, PT ;  /* 0x00000000003f782f */ /* 0x000fda0003820000 */
.L_x_134:
[----:B------:R-:W0:Y:S01]  /*5950*/  LDC R10, c[0x0][0x28c] ;  /* 0x0000a300ff0a7b82 */ /* 0x000e220000000800 */
[----:B------:R-:W-:Y:S01]  /*5960*/  BSSY B1, `(.L_x_112) ;  /* 0x000003c000017945 */ /* 0x000fe20003800000 */
[----:B0-----:R-:W-:-:S13]  /*5970*/  ISETP.LT.OR P1, PT, R10, 0x1, !P1 ;  /* 0x000000010a00780c */ /* 0x001fda0004f21670 */
[----:B------:R-:W-:Y:S05]  /*5980*/  @P1 BRA `(.L_x_113) ;  /* 0x0000000000e41947 */ /* 0x000fea0003800000 */
[----:B------:R-:W-:Y:S01]  /*5990*/  LEA R10, R6, UR28, 0x1 ;  /* 0x0000001c060a7c11 */ /* 0x000fe2000f8e08ff */
[----:B------:R-:W-:Y:S01]  /*59a0*/  IMAD.MOV.U32 R18, RZ, RZ, RZ ;  /* 0x000000ffff127224 */ /* 0x000fe200078e00ff */
[----:B------:R-:W-:Y:S01]  /*59b0*/  LEA R16, R4, UR6, 0x6 ;  /* 0x0000000604107c11 */ /* 0x000fe2000f8e30ff */
[----:B------:R-:W-:Y:S02]  /*59c0*/  IMAD.U32 R20, RZ, RZ, UR25 ;  /* 0x00000019ff147e24 */ /* 0x000fe4000f8e00ff */
[----:B------:R-:W-:Y:S02]  /*59d0*/  IMAD.MOV.U32 R4, RZ, RZ, R12 ;  /* 0x000000ffff047224 */ /* 0x000fe400078e000c */
[----:B------:R-:W-:Y:S02]  /*59e0*/  IMAD.MOV.U32 R6, RZ, RZ, R15 ;  /* 0x000000ffff067224 */ /* 0x000fe400078e000f */
[----:B------:R-:W-:-:S07]  /*59f0*/  IMAD.SHL.U32 R17, R10, 0x20, RZ ;  /* 0x000000200a117824 */ /* 0x000fce00078e00ff */
.L_x_117:
[----:B------:R-:W0:Y:S01]  /*5a00*/  S2R R11, SR_CgaCtaId ;  /* 0x00000000000b7919 */ /* 0x000e220000008800 */
[----:B------:R-:W-:-:S04]  /*5a10*/  MOV R10, 0x400 ;  /* 0x00000400000a7802 */ /* 0x000fc80000000f00 */
[----:B0-----:R-:W-:Y:S02]  /*5a20*/  LEA R21, R11, R10, 0x18 ;  /* 0x0000000a0b157211 */ /* 0x001fe400078ec0ff */
[----:B------:R-:W-:Y:S01]  /*5a30*/  SHF.L.U32 R10, R4, 0x1f, RZ ;  /* 0x0000001f040a7819 */ /* 0x000fe200000006ff */
[----:B------:R-:W0:Y:S02]  /*5a40*/  @!P2 LDC R11, c[0x0][0x500] ;  /* 0x00014000ff0bab82 */ /* 0x000e240000000800 */
[----:B------:R-:W-:-:S04]  /*5a50*/  IMAD R19, R6, 0x8, R21 ;  /* 0x0000000806137824 */ /* 0x000fc800078e0215 */
[----:B------:R-:W1:Y:S02]  /*5a60*/  SYNCS.PHASECHK.TRANS64.TRYWAIT P1, [R19+URZ+0x18], R10 ;  /* 0x0000180a130075a7 */ /* 0x000e64000802017f */
[----:B-1----:R-:W-:Y:S05]  /*5a70*/  @!P1 BRA `(.L_x_114) ;  /* 0x0000000c00989947 */ /* 0x002fea0003800000 */
.L_x_135:
[----:B-1----:R-:W-:Y:S01]  /*5a80*/  PRMT R10, R13, 0x9910, RZ ;  /* 0x000099100d0a7816 */ /* 0x002fe200000000ff */
[----:B0-----:R0:W-:Y:S03]  /*5a90*/  @!P2 SYNCS.ARRIVE.TRANS64 RZ, [R19+URZ], R11 ;  /* 0x0000000b13ffa9a7 */ /* 0x0011e6000800003f */
[----:B------:R-:W-:-:S13]  /*5aa0*/  ISETP.NE.AND P1, PT, R10, 0x2, PT ;  /* 0x000000020a00780c */ /* 0x000fda0003f25270 */
[----:B0-----:R-:W-:Y:S05]  /*5ab0*/  @P1 BRA `(.L_x_115) ;  /* 0x0000000000041947 */ /* 0x001fea0003800000 */
[----:B------:R-:W-:Y:S01]  /*5ac0*/  BPT.TRAP 0x1 ;  /* 0x000000040000795c */ /* 0x000fe20000300000 */
.L_x_115:
[----:B------:R-:W-:Y:S05]  /*5ad0*/  @P0 BRA `(.L_x_116) ;  /* 0x0000000000040947 */ /* 0x000fea0003800000 */
[----:B------:R-:W-:Y:S01]  /*5ae0*/  BPT.TRAP 0x1 ;  /* 0x000000040000795c */ /* 0x000fe20000300000 */
.L_x_116:
[----:B------:R-:W-:Y:S01]  /*5af0*/  R2UR UR8, R6 ;  /* 0x00000000060872ca */ /* 0x000fe200000e0000 */
[----:B------:R-:W-:Y:S01]  /*5b00*/  VIADD R20, R20, 0xffffffff ;  /* 0xffffffff14147836 */ /* 0x000fe20000000000 */
[----:B------:R-:W-:Y:S01]  /*5b10*/  R2UR UR22, R21 ;  /* 0x00000000151672ca */ /* 0x000fe200000e0000 */
[----:B------:R-:W-:Y:S01]  /*5b20*/  UIADD3 UR14, UP0, UR26, 0xf0, URZ ;  /* 0x000000f01a0e7890 */ /* 0x000fe2000ff1e03f */
[----:B------:R-:W-:Y:S01]  /*5b30*/  R2UR UR23, R17 ;  /* 0x00000000111772ca */ /* 0x000fe200000e0000 */
[----:B------:R-:W-:Y:S01]  /*5b40*/  UIADD3 UR32, UP1, UR26, 0x1f0, URZ ;  /* 0x000001f01a207890 */ /* 0x000fe2000ff3e03f */
[----:B------:R-:W-:Y:S01]  /*5b50*/  R2UR UR9, R19 ;  /* 0x00000000130972ca */ /* 0x000fe200000e0000 */
[----:B------:R-:W-:Y:S01]  /*5b60*/  UIADD3.X UR15, URZ, UR27, URZ, UP0, !UPT ;  /* 0x0000001b3f0f7290 */ /* 0x000fe200087fe43f */
[----:B------:R-:W-:Y:S01]  /*5b70*/  R2UR UR10, R18 ;  /* 0x00000000120a72ca */ /* 0x000fe200000e0000 */
[----:B------:R-:W-:Y:S01]  /*5b80*/  UPRMT UR20, URZ, 0x5410, UR18 ;  /* 0x000054103f147896 */ /* 0x000fe20008000012 */
[----:B------:R-:W-:Y:S01]  /*5b90*/  R2UR UR12, R5 ;  /* 0x00000000050c72ca */ /* 0x000fe200000e0000 */
[----:B------:R-:W-:Y:S01]  /*5ba0*/  VIADD R6, R6, 0x1 ;  /* 0x0000000106067836 */ /* 0x000fe20000000000 */
[----:B------:R-:W-:Y:S01]  /*5bb0*/  R2UR UR24, R16 ;  /* 0x00000000101872ca */ /* 0x000fe200000e0000 */
[----:B------:R-:W-:Y:S01]  /*5bc0*/  USHF.L.U32 UR8, UR8, 0xb, URZ ;  /* 0x0000000b08087899 */ /* 0x000fe2000800063f */
[----:B------:R-:W-:Y:S01]  /*5bd0*/  ISETP.GT.AND P3, PT, R20, 0x1, PT ;  /* 0x000000011400780c */ /* 0x000fe20003f64270 */
[----:B------:R-:W-:Y:S01]  /*5be0*/  UPRMT UR30, URZ, 0x5410, UR19 ;  /* 0x000054103f1e7896 */ /* 0x000fe20008000013 */
[----:B------:R-:W-:Y:S01]  /*5bf0*/  ISETP.NE.AND P1, PT, R6, 0x3, PT ;  /* 0x000000030600780c */ /* 0x000fe20003f25270 */
[----:B------:R-:W-:Y:S01]  /*5c00*/  ULEA UR11, UR28, UR8, 0xa ;  /* 0x000000081c0b7291 */ /* 0x000fe2000f8e503f */
[----:B------:R-:W-:Y:S01]  /*5c10*/  VIADD R18, R18, 0x20 ;  /* 0x0000002012127836 */ /* 0x000fe20000000000 */
[----:B------:R-:W-:Y:S01]  /*5c20*/  ULOP3.LUT UR8, UR8, 0x400, UR29, 0xf8, !UPT ;  /* 0x0000040008087892 */ /* 0x000fe2000f8ef81d */
[----:B------:R-:W-:Y:S01]  /*5c30*/  SEL R11, RZ, 0x1, P1 ;  /* 0x00000001ff0b7807 */ /* 0x000fe20000800000 */
[----:B------:R-:W-:Y:S01]  /*5c40*/  UIADD3 UR21, UR22, 0x100, UR11 ;  /* 0x0000010016157890 */ /* 0x000fe2000fffe00b */
[----:B------:R-:W-:Y:S01]  /*5c50*/  SEL R6, R6, RZ, P1 ;  /* 0x000000ff06067207 */ /* 0x000fe20000800000 */
[----:B------:R-:W-:Y:S01]  /*5c60*/  UIADD3 UR22, UR22, 0x1900, UR8 ;  /* 0x0000190016167890 */ /* 0x000fe2000fffe008 */
[----:B------:R-:W-:Y:S01]  /*5c70*/  LOP3.LUT R4, R4, R11, RZ, 0x3c, !PT ;  /* 0x0000000b04047212 */ /* 0x000fe200078e3cff */
[----:B------:R-:W-:Y:S01]  /*5c80*/  UIADD3.X UR33, URZ, UR27, URZ, UP1, !UPT ;  /* 0x0000001b3f217290 */ /* 0x000fe20008ffe43f */
[----:B------:R-:W-:Y:S01]  /*5c90*/  UMOV UR16, 0x0 ;  /* 0x0000000000107882 */ /* 0x000fe20000000000 */
[----:B------:R-:W-:Y:S01]  /*5ca0*/  UMOV UR17, 0x10000000 ;  /* 0x1000000000117882 */ /* 0x000fe20000000000 */
[----:B------:R-:W-:Y:S01]  /*5cb0*/  UMOV UR11, UR23 ;  /* 0x00000017000b7c82 */ /* 0x000fe20008000000 */
[----:B------:R-:W-:-:S02]  /*5cc0*/  UMOV UR8, UR21 ;  /* 0x0000001500087c82 */ /* 0x000fc40008000000 */
[----:B------:R0:W-:Y:S02]  /*5cd0*/  UTMALDG.3D.MULTICAST [UR8], [UR14], UR20, desc[UR16] ;  /* 0x000010080e0073b4 */ /* 0x0001e40008011814 */
[----:B0-----:R-:W-:Y:S01]  /*5ce0*/  UMOV UR8, UR22 ;  /* 0x0000001600087c82 */ /* 0x001fe20008000000 */
[----:B------:R-:W-:Y:S02]  /*5cf0*/  UMOV UR11, UR24 ;  /* 0x00000018000b7c82 */ /* 0x000fe40008000000 */
[----:B------:R0:W-:Y:S02]  /*5d00*/  UTMALDG.3D.MULTICAST [UR8], [UR32], UR30, desc[UR16] ;  /* 0x00001008200073b4 */ /* 0x0001e4000801181e */
[----:B0-----:R-:W-:Y:S05]  /*5d10*/  @P3 BRA `(.L_x_117) ;  /* 0xfffffffc00383947 */ /* 0x001fea000383ffff */
.L_x_113:
[----:B------:R-:W-:Y:S05]  /*5d20*/  BSYNC B1 ;  /* 0x0000000000017941 */ /* 0x000fea0003800000 */
.L_x_112:
[----:B------:R-:W-:Y:S01]  /*5d30*/  LOP3.LUT P5, RZ, R14, 0xff, RZ, 0xc0, !PT ;  /* 0x000000ff0eff7812 */ /* 0x000fe200078ac0ff */
[----:B------:R-:W-:Y:S01]  /*5d40*/  VIADD R6, R15, UR13 ;  /* 0x0000000d0f067c36 */ /* 0x000fe20008000000 */
[----:B------:R-:W-:Y:S01]  /*5d50*/  ULDC.64 UR8, c[0x0][0x650] ;  /* 0x0001940000087ab9 */ /* 0x000fe20000000a00 */
[----:B------:R-:W-:Y:S01]  /*5d60*/  IMAD.U32 R11, RZ, RZ, UR13 ;  /* 0x0000000dff0b7e24 */ /* 0x000fe2000f8e00ff */
[----:B------:R-:W-:Y:S01]  /*5d70*/  UISETP.GE.U32.AND UP0, UPT, UR13, 0x3, UPT ;  /* 0x000000030d00788c */ /* 0x000fe2000bf06070 */
[----:B------:R-:W-:Y:S01]  /*5d80*/  BSSY B1, `(.L_x_118) ;  /* 0x000006b000017945 */ /* 0x000fe20003800000 */
[----:B------:R-:W-:Y:S02]  /*5d90*/  ISETP.GT.U32.AND P1, PT, R6, 0x2, PT ;  /* 0x000000020600780c */ /* 0x000fe40003f24070 */
[----:B------:R-:W-:Y:S02]  /*5da0*/  PRMT R14, RZ, 0x7610, R14 ;  /* 0x00007610ff0e7816 */ /* 0x000fe4000000000e */
[----:B------:R-:W-:-:S02]  /*5db0*/  ISETP.LT.U32.AND P1, PT, R11, 0x3, P1 ;  /* 0x000000030b00780c */ /* 0x000fc40000f21070 */
[----:B------:R-:W-:Y:S01]  /*5dc0*/  PLOP3.LUT P3, PT, PT, PT, UP0, 0x80, 0x0 ;  /* 0x000000000000781c */ /* 0x000fe20003f6f008 */
[----:B------:R-:W0:Y:S01]  /*5dd0*/  @P5 S2R R5, SR_CgaCtaId ;  /* 0x0000000000055919 */ /* 0x000e220000008800 */
[----:B------:R-:W-:-:S04]  /*5de0*/  @P5 MOV R4, 0x400 ;  /* 0x0000040000045802 */ /* 0x000fc80000000f00 */
[----:B0-----:R-:W-:Y:S01]  /*5df0*/  @P5 LEA R10, R5, R4, 0x18 ;  /* 0x00000004050a5211 */ /* 0x001fe200078ec0ff */
[----:B------:R-:W-:-:S03]  /*5e00*/  IMAD.WIDE.U32 R4, R6, -0x55555555, RZ ;  /* 0xaaaaaaab06047825 */ /* 0x000fc600078e00ff */
[----:B------:R0:W-:Y:S01]  /*5e10*/  @P5 SYNCS.ARRIVE.TRANS64.A1T0 RZ, [R10+URZ+0x68], RZ ;  /* 0x000068ff0aff59a7 */ /* 0x0001e2000810003f */
[----:B------:R-:W-:Y:S01]  /*5e20*/  IADD3 R2, P5, R2, R8, RZ ;  /* 0x0000000802027210 */ /* 0x000fe20007fbe0ff */
[----:B------:R-:W-:Y:S01]  /*5e30*/  IMAD.MOV.U32 R4, RZ, RZ, -0x1 ;  /* 0xffffffffff047424 */ /* 0x000fe200078e00ff */
[----:B------:R-:W-:Y:S02]  /*5e40*/  SHF.R.U32.HI R11, RZ, 0x1, R5 ;  /* 0x00000001ff0b7819 */ /* 0x000fe40000011605 */
[----:B------:R-:W-:Y:S01]  /*5e50*/  SEL R5, RZ, 0x1, !P1 ;  /* 0x00000001ff057807 */ /* 0x000fe20004800000 */
[----:B------:R-:W-:Y:S01]  /*5e60*/  IMAD.X R3, R3, 0x1, R0, P5 ;  /* 0x0000000103037824 */ /* 0x000fe200028e0600 */
[----:B------:R-:W-:Y:S01]  /*5e70*/  ISETP.GE.U32.AND P1, PT, R2, UR8, PT ;  /* 0x0000000802007c0c */ /* 0x000fe2000bf26070 */
[----:B------:R-:W-:Y:S01]  /*5e80*/  IMAD R15, R11, -0x3, R6 ;  /* 0xfffffffd0b0f7824 */ /* 0x000fe200078e0206 */
[----:B------:R-:W-:Y:S01]  /*5e90*/  LOP3.LUT R12, R12, R5, RZ, 0x3c, !PT ;  /* 0x000000050c0c7212 */ /* 0x000fe200078e3cff */
[----:B------:R-:W-:Y:S01]  /*5ea0*/  IMAD.MOV.U32 R6, RZ, RZ, -0x1 ;  /* 0xffffffffff067424 */ /* 0x000fe200078e00ff */
[----:B------:R-:W-:Y:S01]  /*5eb0*/  ISETP.GE.U32.AND.EX P1, PT, R3, UR9, PT, P1 ;  /* 0x0000000903007c0c */ /* 0x000fe2000bf26110 */
[----:B------:R-:W-:Y:S01]  /*5ec0*/  IMAD.MOV.U32 R5, RZ, RZ, -0x1 ;  /* 0xffffffffff057424 */ /* 0x000fe200078e00ff */
[----:B------:R-:W-:-:S02]  /*5ed0*/  @P3 LOP3.LUT R12, R12, 0x1, R11, 0x78, !PT ;  /* 0x000000010c0c3812 */ /* 0x000fc400078e780b */
[----:B0-----:R-:W-:-:S09]  /*5ee0*/  PRMT R10, RZ, 0x7610, R10 ;  /* 0x00007610ff0a7816 */ /* 0x001fd2000000000a */
[----:B------:R-:W-:Y:S05]  /*5ef0*/  @P1 BRA `(.L_x_119) ;  /* 0x00000004004c1947 */ /* 0x000fea0003800000 */
[----:B------:R-:W0:Y:S01]  /*5f00*/  S2R R17, SR_CTAID.X ;  /* 0x0000000000117919 */ /* 0x000e220000002500 */
[----:B------:R-:W-:Y:S01]  /*5f10*/  ULDC.64 UR8, c[0x0][0x628] ;  /* 0x00018a0000087ab9 */ /* 0x000fe20000000a00 */
[----:B------:R-:W1:Y:S01]  /*5f20*/  LDC R18, c[0x0][0x144] ;  /* 0x00005100ff127b82 */ /* 0x000e620000000800 */
[----:B------:R-:W-:Y:S01]  /*5f30*/  ISETP.NE.U32.AND P1, PT, RZ, UR8, PT ;  /* 0x00000008ff007c0c */ /* 0x000fe2000bf25070 */
[----:B------:R-:W2:Y:S01]  /*5f40*/  S2R R6, SR_CTAID.Y ;  /* 0x0000000000067919 */ /* 0x000ea20000002600 */
[----:B------:R-:W-:Y:S01]  /*5f50*/  ULDC UR10, c[0x0][0x150] ;  /* 0x00005400000a7ab9 */ /* 0x000fe20000000800 */
[----:B------:R-:W-:Y:S01]  /*5f60*/  ULDC UR11, c[0x0][0x630] ;  /* 0x00018c00000b7ab9 */ /* 0x000fe20000000800 */
[----:B------:R-:W-:Y:S01]  /*5f70*/  ISETP.NE.AND.EX P1, PT, RZ, UR9, PT, P1 ;  /* 0x00000009ff007c0c */ /* 0x000fe2000bf25310 */
[----:B------:R-:W-:Y:S01]  /*5f80*/  IMAD.MOV.U32 R4, RZ, RZ, R2 ;  /* 0x000000ffff047224 */ /* 0x000fe200078e0002 */
[----:B0-----:R-:W-:-:S05]  /*5f90*/  I2FP.F32.U32 R5, R17 ;  /* 0x0000001100057245 */ /* 0x001fca0000201000 */
[----:B------:R-:W-:Y:S01]  /*5fa0*/  FMUL R20, R5, UR10 ;  /* 0x0000000a05147c20 */ /* 0x000fe20008400000 */
[----:B------:R-:W-:-:S05]  /*5fb0*/  IMAD.MOV.U32 R5, RZ, RZ, R3 ;  /* 0x000000ffff057224 */ /* 0x000fca00078e0003 */
[----:B--2---:R-:W-:Y:S05]  /*5fc0*/  @!P1 BRA `(.L_x_120) ;  /* 0x0000000000289947 */ /* 0x004fea0003800000 */
[----:B------:R-:W-:Y:S02]  /*5fd0*/  ULDC UR10, c[0x0][0x634] ;  /* 0x00018d00000a7ab9 */ /* 0x000fe40000000800 */
[----:B------:R-:W-:-:S05]  /*5fe0*/  IADD3 R5, P1, R2, UR10, RZ ;  /* 0x0000000a02057c10 */ /* 0x000fca000ff3e0ff */
[----:B------:R-:W-:-:S04]  /*5ff0*/  IMAD.X R19, RZ, RZ, R3, P1 ;  /* 0x000000ffff137224 */ /* 0x000fc800008e0603 */
[----:B------:R-:W-:-:S04]  /*6000*/  IMAD.WIDE.U32 R10, R19, UR8, RZ ;  /* 0x00000008130a7c25 */ /* 0x000fc8000f8e00ff */
[----:B------:R-:W-:-:S04]  /*6010*/  IMAD.WIDE.U32 R10, P1, R5, UR9, R10 ;  /* 0x00000009050a7c25 */ /* 0x000fc8000f82000a */
[----:B------:R-:W-:-:S04]  /*6020*/  IMAD.WIDE.U32 R4, R5, UR8, RZ ;  /* 0x0000000805047c25 */ /* 0x000fc8000f8e00ff */
[----:B------:R-:W-:Y:S01]  /*6030*/  IMAD.MOV.U32 R4, RZ, RZ, R11 ;  /* 0x000000ffff047224 */ /* 0x000fe200078e000b */
[----:B------:R-:W-:Y:S01]  /*6040*/  IADD3 RZ, P3, R5, R10, RZ ;  /* 0x0000000a05ff7210 */ /* 0x000fe20007f7e0ff */
[----:B------:R-:W-:-:S04]  /*6050*/  IMAD.X R5, RZ, RZ, RZ, P1 ;  /* 0x000000ffff057224 */ /* 0x000fc800008e06ff */
[----:B------:R-:W-:-:S08]  /*6060*/  IMAD.WIDE.U32.X R4, R19, UR9, R4, P3 ;  /* 0x0000000913047c25 */ /* 0x000fd000098e0404 */
.L_x_120:
[--C-:B------:R-:W-:Y:S01]  /*6070*/  SHF.R.U64 R16, R4, UR11, R5.reuse ;  /* 0x0000000b04107c19 */ /* 0x100fe20008001205 */
[----:B------:R-:W0:Y:S01]  /*6080*/  F2I.U32.TRUNC.NTZ R20, R20 ;  /* 0x0000001400147305 */ /* 0x000e22000020f000 */
[----:B------:R-:W-:Y:S01]  /*6090*/  SHF.R.U32.HI R4, RZ, UR11, R5 ;  /* 0x0000000bff047c19 */ /* 0x000fe20008011605 */
[----:B------:R-:W-:Y:S01]  /*60a0*/  ULDC.64 UR8, c[0x0][0x620] ;  /* 0x0001880000087ab9 */ /* 0x000fe20000000a00 */
[----:B------:R-:W-:Y:S01]  /*60b0*/  IADD3 R11, P1, RZ, -R16, RZ ;  /* 0x80000010ff0b7210 */ /* 0x000fe20007f3e0ff */
[----:B------:R-:W-:Y:S01]  /*60c0*/  ULDC.64 UR10, c[0x0][0x640] ;  /* 0x00019000000a7ab9 */ /* 0x000fe20000000a00 */
[----:B------:R-:W2:Y:S03]  /*60d0*/  LDC R21, c[0x0][0x148] ;  /* 0x00005200ff157b82 */ /* 0x000ea60000000800 */
[----:B------:R-:W-:Y:S01]  /*60e0*/  IMAD.X R4, RZ, RZ, ~R4, P1 ;  /* 0x000000ffff047224 */ /* 0x000fe200008e0e04 */
[----:B------:R-:W-:-:S03]  /*60f0*/  ISETP.NE.U32.AND P1, PT, RZ, UR10, PT ;  /* 0x0000000aff007c0c */ /* 0x000fc6000bf25070 */
[----:B------:R-:W-:Y:S01]  /*6100*/  IMAD R10, R4, UR8, RZ ;  /* 0x00000008040a7c24 */ /* 0x000fe2000f8e02ff */
[----:B------:R-:W-:Y:S01]  /*6110*/  ISETP.NE.AND.EX P1, PT, RZ, UR11, PT, P1 ;  /* 0x0000000bff007c0c */ /* 0x000fe2000bf25310 */
[----:B------:R-:W-:Y:S01]  /*6120*/  IMAD.WIDE.U32 R4, R11, UR8, R2 ;  /* 0x000000080b047c25 */ /* 0x000fe2000f8e0002 */
[----:B------:R-:W-:-:S03]  /*6130*/  ULDC UR8, c[0x0][0x618] ;  /* 0x0001860000087ab9 */ /* 0x000fc60000000800 */
[----:B------:R-:W-:Y:S01]  /*6140*/  IMAD R11, R11, UR9, R10 ;  /* 0x000000090b0b7c24 */ /* 0x000fe2000f8e020a */
[----:B------:R-:W-:Y:S01]  /*6150*/  ULDC UR9, c[0x0][0x154] ;  /* 0x0000550000097ab9 */ /* 0x000fe20000000800 */
[----:B0-----:R-:W-:Y:S02]  /*6160*/  IMAD.MOV R10, RZ, RZ, -R20 ;  /* 0x000000ffff0a7224 */ /* 0x001fe400078e0a14 */
[----:B------:R-:W-:Y:S02]  /*6170*/  IMAD.IADD R5, R5, 0x1, R11 ;  /* 0x0000000105057824 */ /* 0x000fe400078e020b */
[----:B-1----:R-:W-:Y:S01]  /*6180*/  IMAD R17, R18, R10, R17 ;  /* 0x0000000a12117224 */ /* 0x002fe200078e0211 */
[----:B------:R-:W-:Y:S02]  /*6190*/  I2FP.F32.U32 R10, R6 ;  /* 0x00000006000a7245 */ /* 0x000fe40000201000 */
[--C-:B------:R-:W-:Y:S02]  /*61a0*/  SHF.R.U64 R18, R4, UR8, R5.reuse ;  /* 0x0000000804127c19 */ /* 0x100fe40008001205 */
[----:B------:R-:W-:Y:S01]  /*61b0*/  SHF.R.U32.HI R5, RZ, UR8, R5 ;  /* 0x00000008ff057c19 */ /* 0x000fe20008011605 */
[----:B------:R-:W-:Y:S01]  /*61c0*/  FMUL R10, R10, UR9 ;  /* 0x000000090a0a7c20 */ /* 0x000fe20008400000 */
[----:B------:R-:W-:-:S02]  /*61d0*/  ULDC UR8, c[0x0][0x608] ;  /* 0x0001820000087ab9 */ /* 0x000fc40000000800 */
[--C-:B------:R-:W-:Y:S01]  /*61e0*/  SHF.R.U64 R20, R18, UR8, R5.reuse ;  /* 0x0000000812147c19 */ /* 0x100fe20008001205 */
[----:B------:R0:W1:Y:S01]  /*61f0*/  F2I.U32.TRUNC.NTZ R22, R10 ;  /* 0x0000000a00167305 */ /* 0x000062000020f000 */
[----:B------:R-:W-:Y:S01]  /*6200*/  SHF.R.U32.HI R5, RZ, UR8, R5 ;  /* 0x00000008ff057c19 */ /* 0x000fe20008011605 */
[----:B------:R-:W-:-:S03]  /*6210*/  ULDC UR8, c[0x0][0x658] ;  /* 0x0001960000087ab9 */ /* 0x000fc60000000800 */
[--C-:B------:R-:W-:Y:S02]  /*6220*/  SHF.R.U64 R19, R20, UR8, R5.reuse ;  /* 0x0000000814137c19 */ /* 0x100fe40008001205 */
[----:B------:R-:W-:-:S03]  /*6230*/  SHF.R.U32.HI R23, RZ, UR8, R5 ;  /* 0x00000008ff177c19 */ /* 0x000fc60008011605 */
[----:B------:R-:W-:Y:S02]  /*6240*/  IMAD.MOV.U32 R4, RZ, RZ, R19 ;  /* 0x000000ffff047224 */ /* 0x000fe400078e0013 */
[----:B------:R-:W-:Y:S01]  /*6250*/  IMAD.MOV.U32 R5, RZ, RZ, R23 ;  /* 0x000000ffff057224 */ /* 0x000fe200078e0017 */
[----:B0-----:R-:W-:Y:S06]  /*6260*/  @!P1 BRA `(.L_x_121) ;  /* 0x0000000000289947 */ /* 0x001fec0003800000 */
        /* <DEDUP_REMOVED lines=10> */
.L_x_121:
[----:B------:R-:W-:Y:S01]  /*6310*/  ULDC UR8, c[0x0][0x648] ;  /* 0x0001920000087ab9 */ /* 0x000fe20000000800 */
[----:B-1----:R-:W-:Y:S01]  /*6320*/  IMAD.MOV R22, RZ, RZ, -R22 ;  /* 0x000000ffff167224 */ /* 0x002fe200078e0a16 */
[----:B------:R-:W-:Y:S01]  /*6330*/  SHF.R.U64 R5, R4, UR8, R5 ;  /* 0x0000000804057c19 */ /* 0x000fe20008001205 */
[----:B------:R-:W-:Y:S01]  /*6340*/  ULDC UR8, c[0x0][0x638] ;  /* 0x00018e0000087ab9 */ /* 0x000fe20000000800 */
[----:B------:R-:W-:Y:S01]  /*6350*/  LOP3.LUT R4, R20, UR7, RZ, 0xc0, !PT ;  /* 0x0000000714047c12 */ /* 0x000fe2000f8ec0ff */
[----:B--2---:R-:W-:Y:S01]  /*6360*/  @P4 IMAD R17, R21, R22, R6 ;  /* 0x0000001615114224 */ /* 0x004fe200078e0206 */
[----:B------:R-:W-:Y:S01]  /*6370*/  LOP3.LUT R18, R18, UR4, RZ, 0xc0, !PT ;  /* 0x0000000412127c12 */ /* 0x000fe2000f8ec0ff */
[----:B------:R-:W-:Y:S01]  /*6380*/  IMAD.MOV R6, RZ, RZ, -R5 ;  /* 0x000000ffff067224 */ /* 0x000fe200078e0a05 */
[----:B------:R-:W-:Y:S01]  /*6390*/  ULDC UR9, c[0x0][0x610] ;  /* 0x0001840000097ab9 */ /* 0x000fe20000000800 */
[----:B------:R-:W-:Y:S02]  /*63a0*/  IMAD R4, R5, UR5, R4 ;  /* 0x0000000505047c24 */ /* 0x000fe4000f8e0204 */
[----:B------:R-:W-:Y:S01]  /*63b0*/  IMAD R19, R6, UR8, R19 ;  /* 0x0000000806137c24 */ /* 0x000fe2000f8e0213 */
[----:B------:R-:W-:Y:S01]  /*63c0*/  ULDC UR8, c[0x0][0x600] ;  /* 0x0001800000087ab9 */ /* 0x000fe20000000800 */
[----:B------:R-:W-:-:S02]  /*63d0*/  IMAD R17, R4, UR9, R17 ;  /* 0x0000000904117c24 */ /* 0x000fc4000f8e0211 */
[----:B------:R-:W-:Y:S02]  /*63e0*/  IMAD R6, R19, UR8, R18 ;  /* 0x0000000813067c24 */ /* 0x000fe4000f8e0212 */
[----:B------:R-:W-:Y:S02]  /*63f0*/  IMAD.MOV.U32 R10, RZ, RZ, 0x1 ;  /* 0x00000001ff0a7424 */ /* 0x000fe400078e00ff */
[----:B------:R-:W-:Y:S01]  /*6400*/  IMAD.MOV.U32 R5, RZ, RZ, R16 ;  /* 0x000000ffff057224 */ /* 0x000fe200078e0010 */
[----:B------:R-:W-:Y:S02]  /*6410*/  SEL R4, R6, R17, !P4 ;  /* 0x0000001106047207 */ /* 0x000fe40006000000 */
[----:B------:R-:W-:-:S07]  /*6420*/  SEL R6, R17, R6, !P4 ;  /* 0x0000000611067207 */ /* 0x000fce0006000000 */
.L_x_119:
[----:B------:R-:W-:Y:S05]  /*6430*/  BSYNC B1 ;  /* 0x0000000000017941 */ /* 0x000fea0003800000 */
.L_x_118:
[----:B------:R-:W-:-:S13]  /*6440*/  LOP3.LUT P1, RZ, R10, 0xff, RZ, 0xc0, !PT ;  /* 0x000000ff0aff7812 */ /* 0x000fda000782c0ff */
[----:B------:R-:W-:Y:S05]  /*6450*/  @P1 BRA `(.L_x_122) ;  /* 0xfffffff400301947 */ /* 0x000fea000383ffff */
[----:B------:R-:W-:Y:S05]  /*6460*/  BSYNC B0 ;  /* 0x0000000000007941 */ /* 0x000fea0003800000 */
.L_x_110:
[----:B------:R-:W-:-:S03]  /*6470*/  UMOV UR8, 0xffffffff ;  /* 0xffffffff00087882 */ /* 0x000fc60000000000 */
[----:B------:R-:W-:Y:S05]  /*6480*/  BRA.DIV UR8, `(.L_x_123) ;  /* 0x0000000608287947 */ /* 0x000fea000b800000 */
[----:B------:R-:W-:-:S13]  /*6490*/  ELECT P0, URZ, PT ;  /* 0x00000000003f782f */ /* 0x000fda0003800000 */
.L_x_138:
[----:B------:R-:W-:Y:S04]  /*64a0*/  BSSY B0, `(.L_x_124) ;  /* 0x0000022000007945 */ /* 0x000fe80003800000 */
[----:B------:R-:W-:Y:S05]  /*64b0*/  @!P0 BRA `(.L_x_125) ;  /* 0x0000000000808947 */ /* 0x000fea0003800000 */
[----:B------:R-:W-:-:S04]  /*64c0*/  LOP3.LUT R7, R7, 0x2, RZ, 0xfc, !PT ;  /* 0x0000000207077812 */ /* 0x000fc800078efcff */
[----:B------:R-:W-:-:S13]  /*64d0*/  ISETP.NE.AND P0, PT, R7, 0x3, PT ;  /* 0x000000030700780c */ /* 0x000fda0003f05270 */
[----:B------:R-:W-:Y:S05]  /*64e0*/  @!P0 BRA `(.L_x_126) ;  /* 0x0000000000048947 */ /* 0x000fea0003800000 */
[----:B------:R-:W-:Y:S01]  /*64f0*/  BPT.TRAP 0x1 ;  /* 0x000000040000795c */ /* 0x000fe20000300000 */
.L_x_126:
[----:B------:R-:W0:Y:S01]  /*6500*/  S2R R3, SR_CgaCtaId ;  /* 0x0000000000037919 */ /* 0x000e220000008800 */
[----:B------:R-:W-:Y:S02]  /*6510*/  MOV R0, 0x400 ;  /* 0x0000040000007802 */ /* 0x000fe40000000f00 */
[----:B------:R-:W-:Y:S02]  /*6520*/  SHF.L.U32 R2, R12, 0x1f, RZ ;  /* 0x0000001f0c027819 */ /* 0x000fe400000006ff */
[----:B0-----:R-:W-:-:S05]  /*6530*/  LEA R0, R3, R0, 0x18 ;  /* 0x0000000003007211 */ /* 0x001fca00078ec0ff */
[----:B------:R-:W-:-:S04]  /*6540*/  VIADD R0, R0, 0x18 ;  /* 0x0000001800007836 */ /* 0x000fc80000000000 */
[C---:B------:R-:W-:Y:S02]  /*6550*/  IMAD R7, R15.reuse, 0x8, R0 ;  /* 0x000000080f077824 */ /* 0x040fe400078e0200 */
[----:B------:R-:W-:Y:S02]  /*6560*/  VIADD R15, R15, 0x1 ;  /* 0x000000010f0f7836 */ /* 0x000fe40000000000 */
[----:B------:R-:W0:Y:S03]  /*6570*/  SYNCS.PHASECHK.TRANS64.TRYWAIT P0, [R7+URZ], R2 ;  /* 0x00000002070075a7 */ /* 0x000e26000800017f */
[----:B------:R-:W-:-:S04]  /*6580*/  ISETP.NE.AND P1, PT, R15, 0x3, PT ;  /* 0x000000030f00780c */ /* 0x000fc80003f25270 */
[----:B------:R-:W-:Y:S02]  /*6590*/  SEL R3, RZ, 0x1, P1 ;  /* 0x00000001ff037807 */ /* 0x000fe40000800000 */
[----:B------:R-:W-:Y:S02]  /*65a0*/  SEL R15, R15, RZ, P1 ;  /* 0x000000ff0f0f7207 */ /* 0x000fe40000800000 */
[----:B------:R-:W-:-:S03]  /*65b0*/  LOP3.LUT R9, R12, R3, RZ, 0x3c, !PT ;  /* 0x000000030c097212 */ /* 0x000fc600078e3cff */
[----:B------:R-:W-:Y:S01]  /*65c0*/  IMAD R6, R15, 0x8, R0 ;  /* 0x000000080f067824 */ /* 0x000fe200078e0200 */
[----:B------:R-:W-:Y:S01]  /*65d0*/  SHF.L.U32 R5, R9, 0x1f, RZ ;  /* 0x0000001f09057819 */ /* 0x000fe200000006ff */
[----:B0-----:R-:W-:Y:S06]  /*65e0*/  @!P0 BRA `(.L_x_127) ;  /* 0x0000000000f48947 */ /* 0x001fec0003800000 */
.L_x_139:
[----:B------:R-:W1:Y:S01]  /*65f0*/  SYNCS.PHASECHK.TRANS64.TRYWAIT P0, [R6+URZ], R5 ;  /* 0x00000005060075a7 */ /* 0x000e62000800017f */
[----:B0-----:R-:W-:-:S05]  /*6600*/  VIADD R2, R15, 0x1 ;  /* 0x000000010f027836 */ /* 0x001fca0000000000 */
[----:B------:R-:W-:-:S04]  /*6610*/  ISETP.NE.AND P1, PT, R2, 0x3, PT ;  /* 0x000000030200780c */ /* 0x000fc80003f25270 */
[----:B------:R-:W-:Y:S02]  /*6620*/  SEL R4, RZ, 0x1, P1 ;  /* 0x00000001ff047807 */ /* 0x000fe40000800000 */
[----:B------:R-:W-:Y:S02]  /*6630*/  SEL R3, R2, RZ, P1 ;  /* 0x000000ff02037207 */ /* 0x000fe40000800000 */
[----:B------:R-:W-:Y:S01]  /*6640*/  LOP3.LUT R4, R9, R4, RZ, 0x3c, !PT ;  /* 0x0000000409047212 */ /* 0x000fe200078e3cff */
[----:B-1----:R-:W-:Y:S06]  /*6650*/  @!P0 BRA `(.L_x_128) ;  /* 0x0000000000ec8947 */ /* 0x002fec0003800000 */
.L_x_140:
[----:B------:R-:W-:Y:S01]  /*6660*/  IMAD R3, R3, 0x8, R0 ;  /* 0x0000000803037824 */ /* 0x000fe200078e0200 */
[----:B------:R-:W-:-:S07]  /*6670*/  SHF.L.U32 R0, R4, 0x1f, RZ ;  /* 0x0000001f04007819 */ /* 0x000fce00000006ff */
.L_x_129:
[----:B-1----:R1:W2:Y:S02]  /*6680*/  SYNCS.PHASECHK.TRANS64.TRYWAIT P0, [R3+URZ], R0 ;  /* 0x00000000030075a7 */ /* 0x0022a4000800017f */
[----:B--2---:R-:W-:Y:S05]  /*6690*/  @!P0 NANOSLEEP.SYNCS 0x989680 ;  /* 0x009896800000895d */ /* 0x004fea0003900000 */
[----:B------:R-:W2:Y:S02]  /*66a0*/  @!P0 SYNCS.PHASECHK.TRANS64 P0, [R3+URZ], R0 ;  /* 0x00000000030085a7 */ /* 0x000ea4000800007f */
[----:B--2---:R-:W-:Y:S05]  /*66b0*/  @!P0 BRA `(.L_x_129) ;  /* 0xfffffffc00f08947 */ /* 0x004fea000383ffff */
.L_x_125:
[----:B------:R-:W-:Y:S05]  /*66c0*/  BSYNC B0 ;  /* 0x0000000000007941 */ /* 0x000fea0003800000 */
.L_x_124:
[----:B------:R-:W-:Y:S05]  /*66d0*/  EXIT ;  /* 0x000000000000794d */ /* 0x000fea0003800000 */
.L_x_19:
[----:B0-----:R-:W-:-:S04]  /*66e0*/  IMAD.U32 R17, RZ, RZ, UR15 ;  /* 0x0000000fff117e24 */ /* 0x001fc8000f8e00ff */
[----:B------:R0:W1:Y:S03]  /*66f0*/  SYNCS.PHASECHK.TRANS64.TRYWAIT P0, [R17+URZ+-0x8], R16 ;  /* 0xfffff810110075a7 */ /* 0x000066000800017f */
[----:B-1----:R-:W-:Y:S05]  /*6700*/  @!P0 NANOSLEEP.SYNCS 0x989680 ;  /* 0x009896800000895d */ /* 0x002fea0003900000 */
[----:B------:R-:W1:Y:S02]  /*6710*/  @!P0 SYNCS.PHASECHK.TRANS64 P0, [R17+URZ+-0x8], R16 ;  /* 0xfffff810110085a7 */ /* 0x000e64000800007f */
[----:B-1----:R-:W-:Y:S05]  /*6720*/  @!P0 BRA `(.L_x_19) ;  /* 0xfffffffc00ec8947 */ /* 0x002fea000383ffff */
[----:B------:R-:W-:Y:S05]  /*6730*/  BRA `(.L_x_130) ;  /* 0xffffffac00ec7947 */ /* 0x000fea000383ffff */
.L_x_24:
[----:B-1----:R-:W-:-:S04]  /*6740*/  IMAD.U32 R17, RZ, RZ, UR6 ;  /* 0x00000006ff117e24 */ /* 0x002fc8000f8e00ff */
[----:B------:R1:W4:Y:S03]  /*6750*/  SYNCS.PHASECHK.TRANS64.TRYWAIT P0, [R17+URZ], R16 ;  /* 0x00000010110075a7 */ /* 0x000326000800017f */
[----:B----4-:R-:W-:Y:S05]  /*6760*/  @!P0 NANOSLEEP.SYNCS 0x989680 ;  /* 0x009896800000895d */ /* 0x010fea0003900000 */
[----:B------:R-:W4:Y:S02]  /*6770*/  @!P0 SYNCS.PHASECHK.TRANS64 P0, [R17+URZ], R16 ;  /* 0x00000010110085a7 */ /* 0x000f24000800007f */
[----:B----4-:R-:W-:Y:S05]  /*6780*/  @!P0 BRA `(.L_x_24) ;  /* 0xfffffffc00ec8947 */ /* 0x010fea000383ffff */
[----:B------:R-:W-:Y:S05]  /*6790*/  BRA `(.L_x_23) ;  /* 0xffffffb000947947 */ /* 0x000fea000383ffff */
.L_x_30:
[----:B-1----:R-:W-:-:S04]  /*67a0*/  IMAD.U32 R19, RZ, RZ, UR9 ;  /* 0x00000009ff137e24 */ /* 0x002fc8000f8e00ff */
[----:B------:R1:W4:Y:S03]  /*67b0*/  SYNCS.PHASECHK.TRANS64.TRYWAIT P0, [R19+URZ], R18 ;  /* 0x00000012130075a7 */ /* 0x000326000800017f */
[----:B----4-:R-:W-:Y:S05]  /*67c0*/  @!P0 NANOSLEEP.SYNCS 0x989680 ;  /* 0x009896800000895d */ /* 0x010fea0003900000 */
[----:B------:R-:W4:Y:S02]  /*67d0*/  @!P0 SYNCS.PHASECHK.TRANS64 P0, [R19+URZ], R18 ;  /* 0x00000012130085a7 */ /* 0x000f24000800007f */
[----:B----4-:R-:W-:Y:S05]  /*67e0*/  @!P0 BRA `(.L_x_30) ;  /* 0xfffffffc00ec8947 */ /* 0x010fea000383ffff */
[----:B------:R-:W-:Y:S05]  /*67f0*/  BRA `(.L_x_29) ;  /* 0xffffffb400d47947 */ /* 0x000fea000383ffff */
.L_x_38:
[----:B0-----:R-:W-:-:S04]  /*6800*/  IMAD.U32 R17, RZ, RZ, UR15 ;  /* 0x0000000fff117e24 */ /* 0x001fc8000f8e00ff */
[----:B------:R0:W1:Y:S03]  /*6810*/  SYNCS.PHASECHK.TRANS64.TRYWAIT P0, [R17+URZ+0x8], R16 ;  /* 0x00000810110075a7 */ /* 0x000066000800017f */
[----:B-1----:R-:W-:Y:S05]  /*6820*/  @!P0 NANOSLEEP.SYNCS 0x989680 ;  /* 0x009896800000895d */ /* 0x002fea0003900000 */
[----:B------:R-:W1:Y:S02]  /*6830*/  @!P0 SYNCS.PHASECHK.TRANS64 P0, [R17+URZ+0x8], R16 ;  /* 0x00000810110085a7 */ /* 0x000e64000800007f */
[----:B-1----:R-:W-:Y:S05]  /*6840*/  @!P0 BRA `(.L_x_38) ;  /* 0xfffffffc00ec8947 */ /* 0x002fea000383ffff */
[----:B------:R-:W-:Y:S05]  /*6850*/  BRA `(.L_x_131) ;  /* 0xffffffc0000c7947 */ /* 0x000fea000383ffff */
.L_x_111:
[----:B------:R-:W-:Y:S01]  /*6860*/  BSSY B1, `(.L_x_132) ;  /* 0x0000006000017945 */ /* 0x000fe20003800000 */
[----:B------:R-:W-:-:S07]  /*6870*/  IMAD.MOV.U32 R10, RZ, RZ, -0x1 ;  /* 0xffffffffff0a7424 */ /* 0x000fce00078e00ff */
[----:B------:R-:W-:Y:S05]  /*6880*/  WARPSYNC.COLLECTIVE R10, `(.L_x_133) ;  /* 0x000000000a0c7348 */ /* 0x000fea0003c00000 */
[----:B------:R-:W-:Y:S02]  /*6890*/  ELECT P1, UR62, PT ;  /* 0x00000000003e782f */ /* 0x000fe40003820000 */
[----:B------:R-:W-:Y:S01]  /*68a0*/  MOV R10, UR62 ;  /* 0x0000003e000a7c02 */ /* 0x000fe20008000f00 */
[----:B------:R-:W-:Y:S10]  /*68b0*/  ENDCOLLECTIVE ;  /* 0x000000000000791b */ /* 0x000ff40003800000 */
.L_x_133:
[----:B------:R-:W-:Y:S05]  /*68c0*/  BSYNC B1 ;  /* 0x0000000000017941 */ /* 0x000fea0003800000 */
.L_x_132:
[----:B------:R-:W-:Y:S05]  /*68d0*/  BRA `(.L_x_134) ;  /* 0xfffffff0001c7947 */ /* 0x000fea000383ffff */
.L_x_114:
[----:B-1----:R1:W2:Y:S02]  /*68e0*/  SYNCS.PHASECHK.TRANS64.TRYWAIT P1, [R19+URZ+0x18], R10 ;  /* 0x0000180a130075a7 */ /* 0x0022a4000802017f */
[----:B--2---:R-:W-:Y:S05]  /*68f0*/  @!P1 NANOSLEEP.SYNCS 0x989680 ;  /* 0x009896800000995d */ /* 0x004fea0003900000 */
[----:B------:R-:W2:Y:S02]  /*6900*/  @!P1 SYNCS.PHASECHK.TRANS64 P1, [R19+URZ+0x18], R10 ;  /* 0x0000180a130095a7 */ /* 0x000ea4000802007f */
[----:B--2---:R-:W-:Y:S05]  /*6910*/  @!P1 BRA `(.L_x_114) ;  /* 0xfffffffc00f09947 */ /* 0x004fea000383ffff */
[----:B------:R-:W-:Y:S05]  /*6920*/  BRA `(.L_x_135) ;  /* 0xfffffff000547947 */ /* 0x000fea000383ffff */
.L_x_123:
[----:B------:R-:W-:Y:S01]  /*6930*/  BSSY B0, `(.L_x_136) ;  /* 0x0000006000007945 */ /* 0x000fe20003800000 */
[----:B------:R-:W-:-:S07]  /*6940*/  IMAD.MOV.U32 R10, RZ, RZ, -0x1 ;  /* 0xffffffffff0a7424 */ /* 0x000fce00078e00ff */
[----:B------:R-:W-:Y:S05]  /*6950*/  WARPSYNC.COLLECTIVE R10, `(.L_x_137) ;  /* 0x000000000a0c7348 */ /* 0x000fea0003c00000 */
[----:B------:R-:W-:Y:S02]  /*6960*/  ELECT P1, UR62, PT ;  /* 0x00000000003e782f */ /* 0x000fe40003820000 */
[----:B------:R-:W-:Y:S01]  /*6970*/  MOV R10, UR62 ;  /* 0x0000003e000a7c02 */ /* 0x000fe20008000f00 */
[----:B------:R-:W-:Y:S10]  /*6980*/  ENDCOLLECTIVE ;  /* 0x000000000000791b */ /* 0x000ff40003800000 */
.L_x_137:
[----:B------:R-:W-:Y:S05]  /*6990*/  BSYNC B0 ;  /* 0x0000000000007941 */ /* 0x000fea0003800000 */
.L_x_136:
[----:B------:R-:W-:Y:S01]  /*69a0*/  PLOP3.LUT P0, PT, P1, PT, PT, 0x80, 0x0 ;  /* 0x000000000000781c */ /* 0x000fe20000f0f070 */
[----:B------:R-:W-:-:S12]  /*69b0*/  BRA `(.L_x_138) ;  /* 0xfffffff800b87947 */ /* 0x000fd8000383ffff */
.L_x_127:
[----:B0-----:R0:W1:Y:S02]  /*69c0*/  SYNCS.PHASECHK.TRANS64.TRYWAIT P0, [R7+URZ], R2 ;  /* 0x00000002070075a7 */ /* 0x001064000800017f */
[----:B-1----:R-:W-:Y:S05]  /*69d0*/  @!P0 NANOSLEEP.SYNCS 0x989680 ;  /* 0x009896800000895d */ /* 0x002fea0003900000 */
[----:B------:R-:W1:Y:S02]  /*69e0*/  @!P0 SYNCS.PHASECHK.TRANS64 P0, [R7+URZ], R2 ;  /* 0x00000002070085a7 */ /* 0x000e64000800007f */
[----:B-1----:R-:W-:Y:S05]  /*69f0*/  @!P0 BRA `(.L_x_127) ;  /* 0xfffffffc00f08947 */ /* 0x002fea000383ffff */
[----:B------:R-:W-:Y:S05]  /*6a00*/  BRA `(.L_x_139) ;  /* 0xfffffff800f87947 */ /* 0x000fea000383ffff */
.L_x_128:
[----:B0-----:R0:W1:Y:S02]  /*6a10*/  SYNCS.PHASECHK.TRANS64.TRYWAIT P0, [R6+URZ], R5 ;  /* 0x00000005060075a7 */ /* 0x001064000800017f */
[----:B-1----:R-:W-:Y:S05]  /*6a20*/  @!P0 NANOSLEEP.SYNCS 0x989680 ;  /* 0x009896800000895d */ /* 0x002fea0003900000 */
[----:B------:R-:W1:Y:S02]  /*6a30*/  @!P0 SYNCS.PHASECHK.TRANS64 P0, [R6+URZ], R5 ;  /* 0x00000005060085a7 */ /* 0x000e64000800007f */
[----:B-1----:R-:W-:Y:S05]  /*6a40*/  @!P0 BRA `(.L_x_128) ;  /* 0xfffffffc00f08947 */ /* 0x002fea000383ffff */
[----:B------:R-:W-:Y:S05]  /*6a50*/  BRA `(.L_x_140) ;  /* 0xfffffffc00007947 */ /* 0x000fea000383ffff */
.L_x_141:
[----:B------:R-:W-:-:S00]  /*6a60*/  BRA `(.L_x_141) ;  /* 0xfffffffc00fc7947 */ /* 0x000fc0000383ffff */
[----:B------:R-:W-:-:S00]  /*6a70*/  NOP ;  /* 0x0000000000007918 */ /* 0x000fc00000000000 */
        /* <DEDUP_REMOVED lines=8> */
.L_x_142:


//--------------------- .nv.shared._ZN7cutlass13device_kernelINS_4gemm6kernel13GemmUniversalIN4cute5tupleIJiiiiEEENS1_10collective13CollectiveMmaINS1_37MainloopSm90TmaGmmaWarpSpecializedFP8ILi3ENS5_IJNS4_1CILi2EEESB_NSA_ILi1EEEEEENS1_32KernelTmaWarpSpecializedPingpongEEENS5_IJNSA_ILi64EEESG_NSA_ILi32EEEEEENS_12float_e4m3_tENS5_IJlSC_lEEESJ_SK_NS4_8TiledMMAINS4_8MMA_AtomIJNS4_4SM904GMMA30MMA_64x64x32_F32E4M3E4M3_SS_TNILNSO_7ScaleInE1ELSQ_1EEEEEENS4_6LayoutINS5_IJSC_SC_SC_EEENS5_IJNSA_ILi0EEESV_SV_EEEEENS5_IJNS4_10UnderscoreESY_SY_EEEEENS4_23SM90_TMA_LOAD_MULTICASTENS4_14ComposedLayoutINS4_7SwizzleILi1ELi4ELi3EEENS4_18smem_ptr_flag_bitsILi8EEENST_INS5_IJNSA_ILi8EEESH_EEENS5_IJSH_SC_EEEEEEEvNS4_8identityES11_S1B_vS1C_EENS_8epilogue10collective6detail29Sm90TmaWarpSpecializedAdapterINS1F_15DefaultEpilogueISJ_SK_SK_NS1E_6thread17LinearCombinationISJ_Li1EffLNS1J_9ScaleType4KindE0ELNS_15FloatRoundStyleE2ESJ_EENS1_15EpilogueDefaultEEEEEvvEEEEvNT_6ParamsE --------------------------
	.section	.nv.shared._ZN7cutlass13device_kernelINS_4gemm6kernel13GemmUniversalIN4cute5tupleIJiiiiEEENS1_10collective13CollectiveMmaINS1_37MainloopSm90TmaGmmaWarpSpecializedFP8ILi3ENS5_IJNS4_1CILi2EEESB_NSA_ILi1EEEEEENS1_32KernelTmaWarpSpecializedPingpongEEENS5_IJNSA_ILi64EEESG_NSA_ILi32EEEEEENS_12float_e4m3_tENS5_IJlSC_lEEESJ_SK_NS4_8TiledMMAINS4_8MMA_AtomIJNS4_4SM904GMMA30MMA_64x64x32_F32E4M3E4M3_SS_TNILNSO_7ScaleInE1ELSQ_1EEEEEENS4_6LayoutINS5_IJSC_SC_SC_EEENS5_IJNSA_ILi0EEESV_SV_EEEEENS5_IJNS4_10UnderscoreESY_SY_EEEEENS4_23SM90_TMA_LOAD_MULTICASTENS4_14ComposedLayoutINS4_7SwizzleILi1ELi4ELi3EEENS4_18smem_ptr_flag_bitsILi8EEENST_INS5_IJNSA_ILi8EEESH_EEENS5_IJSH_SC_EEEEEEEvNS4_8identityES11_S1B_vS1C_EENS_8epilogue10collective6detail29Sm90TmaWarpSpecializedAdapterINS1F_15DefaultEpilogueISJ_SK_SK_NS1E_6thread17LinearCombinationISJ_Li1EffLNS1J_9ScaleType4KindE0ELNS_15FloatRoundStyleE2ESJ_EENS1_15EpilogueDefaultEEEEEvvEEEEvNT_6ParamsE,"aw",@nobits
	.sectionflags	@""
	.align	16
	.zero		1024


//--------------------- .nv.shared.reserved.0     --------------------------
	.section	.nv.shared.reserved.0,"aw",@nobits
	.weak		__nv_reservedSMEM_offset_0_alias
	.size		__nv_reservedSMEM_offset_0_alias, 0, 0
	.other		__nv_reservedSMEM_offset_0_alias,@"STO_CUDA_RESERVED_SHARED STV_DEFAULT"
__nv_reservedSMEM_offset_0_alias:
	.zero		0


//--------------------- .nv.global                --------------------------
	.section	.nv.global,"aw",@nobits
.nv.global:
	.type		_ZN39_INTERNAL_e0cdce0d_4_k_cu_008c2ccd_36384cute1_E,@object
	.size		_ZN39_INTERNAL_e0cdce0d_4_k_cu_008c2ccd_36384cute1_E,(_ZN39_INTERNAL_e0cdce0d_4_k_cu_008c2ccd_36384cuda3std3__45__cpo6cbeginE - _ZN39_INTERNAL_e0cdce0d_4_k_cu_008c2ccd_36384cute1_E)
_ZN39_INTERNAL_e0cdce0d_4_k_cu_008c2ccd_36384cute1_E:
	.zero		1
	.type		_ZN39_INTERNAL_e0cdce0d_4_k_cu_008c2ccd_36384cuda3std3__45__cpo6cbeginE,@object
	.size		_ZN39_INTERNAL_e0cdce0d_4_k_cu_008c2ccd_36384cuda3std3__45__cpo6cbeginE,(_ZN39_INTERNAL_e0cdce0d_4_k_cu_008c2ccd_36384cuda3std3__48in_placeE - _ZN39_INTERNAL_e0cdce0d_4_k_cu_008c2ccd_36384cuda3std3__45__cpo6cbeginE)
_ZN39_INTERNAL_e0cdce0d_4_k_cu_008c2ccd_36384cuda3std3__45__cpo6cbeginE:
	.zero		1
	.type		_ZN39_INTERNAL_e0cdce0d_4_k_cu_008c2ccd_36384cuda3std3__48in_placeE,@object
	.size		_ZN39_INTERNAL_e0cdce0d_4_k_cu_008c2ccd_36384cuda3std3__48in_placeE,(_ZN39_INTERNAL_e0cdce0d_4_k_cu_008c2ccd_36384cuda3std6ranges3__45__cpo9iter_moveE - _ZN39_INTERNAL_e0cdce0d_4_k_cu_008c2ccd_36384cuda3std3__48in_placeE)
_ZN39_INTERNAL_e0cdce0d_4_k_cu_008c2ccd_36384cuda3std3__48in_placeE:
	.zero		1
	.type		_ZN39_INTERNAL_e0cdce0d_4_k_cu_008c2ccd_36384cuda3std6ranges3__45__cpo9iter_moveE,@object
	.size		_ZN39_INTERNAL_e0cdce0d_4_k_cu_008c2ccd_36384cuda3std6ranges3__45__cpo9iter_moveE,(_ZN39_INTERNAL_e0cdce0d_4_k_cu_008c2ccd_36384cuda3std3__45__cpo5beginE - _ZN39_INTERNAL_e0cdce0d_4_k_cu_008c2ccd_36384cuda3std6ranges3__45__cpo9iter_moveE)
_ZN39_INTERNAL_e0cdce0d_4_k_cu_008c2ccd_36384cuda3std6ranges3__45__cpo9iter_moveE:
	.zero		1
	.type		_ZN39_INTERNAL_e0cdce0d_4_k_cu_008c2ccd_36384cuda3std3__45__cpo5beginE,@object
	.size		_ZN39_INTERNAL_e0cdce0d_4_k_cu_008c2ccd_36384cuda3std3__45__cpo5beginE,(_ZN39_INTERNAL_e0cdce0d_4_k_cu_008c2ccd_36384cuda3std3__441_GLOBAL__N__e0cdce0d_4_k_cu_008c2ccd_36386ignoreE - _ZN39_INTERNAL_e0cdce0d_4_k_cu_008c2ccd_36384cuda3std3__45__cpo5beginE)
_ZN39_INTERNAL_e0cdce0d_4_k_cu_008c2ccd_36384cuda3std3__45__cpo5beginE:
	.zero		1
	.type		_ZN39_INTERNAL_e0cdce0d_4_k_cu_008c2ccd_36384cuda3std3__441_GLOBAL__N__e0cdce0d_4_k_cu_008c2ccd_36386ignoreE,@object
	.size		_ZN39_INTERNAL_e0cdce0d_4_k_cu_008c2ccd_36384cuda3std3__441_GLOBAL__N__e0cdce0d_4_k_cu_008c2ccd_36386ignoreE,(_ZN39_INTERNAL_e0cdce0d_4_k_cu_008c2ccd_36384cute7productE - _ZN39_INTERNAL_e0cdce0d_4_k_cu_008c2ccd_36384cuda3std3__441_GLOBAL__N__e0cdce0d_4_k_cu_008c2ccd_36386ignoreE)
_ZN39_INTERNAL_e0cdce0d_4_k_cu_008c2ccd_36384cuda3std3__441_GLOBAL__N__e0cdce0d_4_k_cu_008c2ccd_36386ignoreE:
	.zero		1
	.type		_ZN39_INTERNAL_e0cdce0d_4_k_cu_008c2ccd_36384cute7productE,@object
	.size		_ZN39_INTERNAL_e0cdce0d_4_k_cu_008c2ccd_36384cute7productE,(_ZN39_INTERNAL_e0cdce0d_4_k_cu_008c2ccd_36384cuda3std3__45__cpo3endE - _ZN39_INTERNAL_e0cdce0d_4_k_cu_008c2ccd_36384cute7productE)
_ZN39_INTERNAL_e0cdce0d_4_k_cu_008c2ccd_36384cute7productE:
	.zero		1
	.type		_ZN39_INTERNAL_e0cdce0d_4_k_cu_008c2ccd_36384cuda3std3__45__cpo3endE,@object
	.size		_ZN39_INTERNAL_e0cdce0d_4_k_cu_008c2ccd_36384cuda3std3__45__cpo3endE,(_ZN39_INTERNAL_e0cdce0d_4_k_cu_008c2ccd_36384cuda3std3__419piecewise_constructE - _ZN39_INTERNAL_e0cdce0d_4_k_cu_008c2ccd_36384cuda3std3__45__cpo3endE)
_ZN39_INTERNAL_e0cdce0d_4_k_cu_008c2ccd_36384cuda3std3__45__cpo3endE:
	.zero		1
	.type		_ZN39_INTERNAL_e0cdce0d_4_k_cu_008c2ccd_36384cuda3std3__419piecewise_constructE,@object
	.size		_ZN39_INTERNAL_e0cdce0d_4_k_cu_008c2ccd_36384cuda3std3__419piecewise_constructE,(_ZN39_INTERNAL_e0cdce0d_4_k_cu_008c2ccd_36384cuda3std3__45__cpo4cendE - _ZN39_INTERNAL_e0cdce0d_4_k_cu_008c2ccd_36384cuda3std3__419piecewise_constructE)
_ZN39_INTERNAL_e0cdce0d_4_k_cu_008c2ccd_36384cuda3std3__419piecewise_constructE:
	.zero		1
	.type		_ZN39_INTERNAL_e0cdce0d_4_k_cu_008c2ccd_36384cuda3std3__45__cpo4cendE,@object
	.size		_ZN39_INTERNAL_e0cdce0d_4_k_cu_008c2ccd_36384cuda3std3__45__cpo4cendE,(_ZN39_INTERNAL_e0cdce0d_4_k_cu_008c2ccd_36384cuda3std6ranges3__45__cpo4swapE - _ZN39_INTERNAL_e0cdce0d_4_k_cu_008c2ccd_36384cuda3std3__45__cpo4cendE)
_ZN39_INTERNAL_e0cdce0d_4_k_cu_008c2ccd_36384cuda3std3__45__cpo4cendE:
	.zero		1
	.type		_ZN39_INTERNAL_e0cdce0d_4_k_cu_008c2ccd_36384cuda3std6ranges3__45__cpo4swapE,@object
	.size		_ZN39_INTERNAL_e0cdce0d_4_k_cu_008c2ccd_36384cuda3std6ranges3__45__cpo4swapE,(.L_7 - _ZN39_INTERNAL_e0cdce0d_4_k_cu_008c2ccd_36384cuda3std6ranges3__45__cpo4swapE)
_ZN39_INTERNAL_e0cdce0d_4_k_cu_008c2ccd_36384cuda3std6ranges3__45__cpo4swapE:
	.zero		1
.L_7:


//--------------------- .nv.constant0._ZN7cutlass13device_kernelINS_4gemm6kernel13GemmUniversalIN4cute5tupleIJiiiiEEENS1_10collective13CollectiveMmaINS1_37MainloopSm90TmaGmmaWarpSpecializedFP8ILi3ENS5_IJNS4_1CILi2EEESB_NSA_ILi1EEEEEENS1_32KernelTmaWarpSpecializedPingpongEEENS5_IJNSA_ILi64EEESG_NSA_ILi32EEEEEENS_12float_e4m3_tENS5_IJlSC_lEEESJ_SK_NS4_8TiledMMAINS4_8MMA_AtomIJNS4_4SM904GMMA30MMA_64x64x32_F32E4M3E4M3_SS_TNILNSO_7ScaleInE1ELSQ_1EEEEEENS4_6LayoutINS5_IJSC_SC_SC_EEENS5_IJNSA_ILi0EEESV_SV_EEEEENS5_IJNS4_10UnderscoreESY_SY_EEEEENS4_23SM90_TMA_LOAD_MULTICASTENS4_14ComposedLayoutINS4_7SwizzleILi1ELi4ELi3EEENS4_18smem_ptr_flag_bitsILi8EEENST_INS5_IJNSA_ILi8EEESH_EEENS5_IJSH_SC_EEEEEEEvNS4_8identityES11_S1B_vS1C_EENS_8epilogue10collective6detail29Sm90TmaWarpSpecializedAdapterINS1F_15DefaultEpilogueISJ_SK_SK_NS1E_6thread17LinearCombinationISJ_Li1EffLNS1J_9ScaleType4KindE0ELNS_15FloatRoundStyleE2ESJ_EENS1_15EpilogueDefaultEEEEEvvEEEEvNT_6ParamsE --------------------------
	.section	.nv.constant0._ZN7cutlass13device_kernelINS_4gemm6kernel13GemmUniversalIN4cute5tupleIJiiiiEEENS1_10collective13CollectiveMmaINS1_37MainloopSm90TmaGmmaWarpSpecializedFP8ILi3ENS5_IJNS4_1CILi2EEESB_NSA_ILi1EEEEEENS1_32KernelTmaWarpSpecializedPingpongEEENS5_IJNSA_ILi64EEESG_NSA_ILi32EEEEEENS_12float_e4m3_tENS5_IJlSC_lEEESJ_SK_NS4_8TiledMMAINS4_8MMA_AtomIJNS4_4SM904GMMA30MMA_64x64x32_F32E4M3E4M3_SS_TNILNSO_7ScaleInE1ELSQ_1EEEEEENS4_6LayoutINS5_IJSC_SC_SC_EEENS5_IJNSA_ILi0EEESV_SV_EEEEENS5_IJNS4_10UnderscoreESY_SY_EEEEENS4_23SM90_TMA_LOAD_MULTICASTENS4_14ComposedLayoutINS4_7SwizzleILi1ELi4ELi3EEENS4_18smem_ptr_flag_bitsILi8EEENST_INS5_IJNSA_ILi8EEESH_EEENS5_IJSH_SC_EEEEEEEvNS4_8identityES11_S1B_vS1C_EENS_8epilogue10collective6detail29Sm90TmaWarpSpecializedAdapterINS1F_15DefaultEpilogueISJ_SK_SK_NS1E_6thread17LinearCombinationISJ_Li1EffLNS1J_9ScaleType4KindE0ELNS_15FloatRoundStyleE2ESJ_EENS1_15EpilogueDefaultEEEEEvvEEEEvNT_6ParamsE,"a",@progbits
	.sectionflags	@""
	.align	4
.nv.constant0._ZN7cutlass13device_kernelINS_4gemm6kernel13GemmUniversalIN4cute5tupleIJiiiiEEENS1_10collective13CollectiveMmaINS1_37MainloopSm90TmaGmmaWarpSpecializedFP8ILi3ENS5_IJNS4_1CILi2EEESB_NSA_ILi1EEEEEENS1_32KernelTmaWarpSpecializedPingpongEEENS5_IJNSA_ILi64EEESG_NSA_ILi32EEEEEENS_12float_e4m3_tENS5_IJlSC_lEEESJ_SK_NS4_8TiledMMAINS4_8MMA_AtomIJNS4_4SM904GMMA30MMA_64x64x32_F32E4M3E4M3_SS_TNILNSO_7ScaleInE1ELSQ_1EEEEEENS4_6LayoutINS5_IJSC_SC_SC_EEENS5_IJNSA_ILi0EEESV_SV_EEEEENS5_IJNS4_10UnderscoreESY_SY_EEEEENS4_23SM90_TMA_LOAD_MULTICASTENS4_14ComposedLayoutINS4_7SwizzleILi1ELi4ELi3EEENS4_18smem_ptr_flag_bitsILi8EEENST_INS5_IJNSA_ILi8EEESH_EEENS5_IJSH_SC_EEEEEEEvNS4_8identityES11_S1B_vS1C_EENS_8epilogue10collective6detail29Sm90TmaWarpSpecializedAdapterINS1F_15DefaultEpilogueISJ_SK_SK_NS1E_6thread17LinearCombinationISJ_Li1EffLNS1J_9ScaleType4KindE0ELNS_15FloatRoundStyleE2ESJ_EENS1_15EpilogueDefaultEEEEEvvEEEEvNT_6ParamsE:
	.zero		1664


//--------------------- SYMBOLS --------------------------

	.type		.nv.reservedSmem.offset0,@object
	.size		.nv.reservedSmem.offset0,0x4
